// auto-generated by cutlass_sweep.gemm — config: {"arch": "sm_90", "cluster_m": 2, "cluster_n": 1, "dtype": "bf16", "dtype_b": "bf16", "layout": "nt", "stages": 0, "tile_k": 64, "tile_m": 256, "tile_n": 8}
#include "cutlass/cutlass.h"
#include "cutlass/gemm/collective/collective_builder.hpp"
#include "cutlass/gemm/device/gemm_universal_adapter.h"
#include "cutlass/gemm/kernel/gemm_universal.hpp"
#include "cutlass/epilogue/collective/collective_builder.hpp"

using ElemA = cutlass::bfloat16_t;
using ElemB = cutlass::bfloat16_t;
using ElemCD = cutlass::bfloat16_t;
using Acc  = float;
using TileShape    = cute::Shape<cute::_256, cute::_8, cute::_64>;
using ClusterShape = cute::Shape<cute::_2, cute::_1, cute::_1>;

using CollectiveEpilogue = typename cutlass::epilogue::collective::CollectiveBuilder<
    cutlass::arch::Sm90, cutlass::arch::OpClassTensorOp,
    TileShape, ClusterShape,
    cutlass::epilogue::collective::EpilogueTileAuto,
    Acc, Acc,
    ElemCD, cutlass::layout::RowMajor, 128 / cutlass::sizeof_bits<ElemCD>::value,
    ElemCD, cutlass::layout::RowMajor, 128 / cutlass::sizeof_bits<ElemCD>::value,
    cutlass::epilogue::collective::EpilogueScheduleAuto
  >::CollectiveOp;

using CollectiveMainloop = typename cutlass::gemm::collective::CollectiveBuilder<
    cutlass::arch::Sm90, cutlass::arch::OpClassTensorOp,
    ElemA, cutlass::layout::RowMajor, 128 / cutlass::sizeof_bits<ElemA>::value,
    ElemB, cutlass::layout::ColumnMajor, 128 / cutlass::sizeof_bits<ElemB>::value,
    Acc,
    TileShape, ClusterShape,
    cutlass::gemm::collective::StageCountAutoCarveout<static_cast<int>(sizeof(typename CollectiveEpilogue::SharedStorage))>,
    cutlass::gemm::collective::KernelScheduleAuto
  >::CollectiveOp;

using GemmKernel = cutlass::gemm::kernel::GemmUniversal<
    cute::Shape<int,int,int,int>,
    CollectiveMainloop,
    CollectiveEpilogue
>;
using Gemm = cutlass::gemm::device::GemmUniversalAdapter<GemmKernel>;

// Force the device kernel symbol into the cubin without needing a host main.
auto* _anchor = &cutlass::device_kernel<GemmKernel>;


// ===== COMPILED SASS (sm_90a) =====

	.target	sm_90a

	.elftype	@"ET_EXEC"


//--------------------- .note.nv.tkinfo           --------------------------
	.section	.note.nv.tkinfo,"",@"SHT_NOTE"
	.sectionflags	@"SHF_NOTE_NV_TKINFO"
	.tkinfo
        /*0018*/ 	.word	0x00000002
        /*0030*/ 	.string	""
        /*0030*/ 	.string	"ptxas"
        /*0030*/ 	.string	"Cuda compilation tools, release 13.0, V13.0.88"
        /*0030*/ 	.string	"Build cuda_13.0.r13.0/compiler.36424714_0"
        /*0030*/ 	.string	"-arch sm_90a -m 64 "



//--------------------- .note.nv.cuinfo           --------------------------
	.section	.note.nv.cuinfo,"",@"SHT_NOTE"
	.sectionflags	@"SHF_NOTE_NV_CUINFO"
        /*0018*/ 	.short	0x0002
        /*001a*/ 	.short	0x005a
        /*001c*/ 	.short	0x0082
	.zero		2


//--------------------- .nv.info                  --------------------------
	.section	.nv.info,"",@"SHT_CUDA_INFO"
	.align	4


	//----- nvinfo : EIATTR_REGCOUNT
	.align		4
        /*0000*/ 	.byte	0x04, 0x2f
        /*0002*/ 	.short	(.L_15 - .L_14)
	.align		4
.L_14:
        /*0004*/ 	.word	index@(_ZN7cutlass13device_kernelINS_4gemm6kernel13GemmUniversalIN4cute5tupleIJiiiiEEENS1_10collective13CollectiveMmaINS1_34MainloopSm90TmaGmmaWarpSpecializedILi6ENS5_IJNS4_1CILi2EEENSA_ILi1EEESC_EEENS1_35KernelTmaWarpSpecializedCooperativeEEENS5_IJNSA_ILi256EEENSA_ILi8EEENSA_ILi64EEEEEENS_10bfloat16_tENS5_IJlSC_lEEESK_SL_NS4_8TiledMMAINS4_8MMA_AtomIJNS4_4SM904GMMA26MMA_64x8x16_F32BF16BF16_SSILNSP_5MajorE0ELSR_0ELNSP_7ScaleInE1ELSS_1EEEEEENS4_6LayoutISD_NS5_IJSC_NSA_ILi0EEESW_EEEEENS5_IJNS4_10UnderscoreESZ_SZ_EEEEENS4_13SM90_TMA_LOADENS4_14ComposedLayoutINS4_7SwizzleILi3ELi4ELi3EEENS4_18smem_ptr_flag_bitsILi16EEENSV_INS5_IJSH_SI_EEENS5_IJSI_SC_EEEEEEEvNS4_8identityENS4_23SM90_TMA_LOAD_MULTICASTES1B_vS1C_EENS_8epilogue10collective6detail29Sm90TmaWarpSpecializedAdapterINS1G_15DefaultEpilogueISK_SL_SL_NS1F_6thread17LinearCombinationISK_Li1EffLNS1K_9ScaleType4KindE0ELNS_15FloatRoundStyleE2ESK_EENS1_15EpilogueDefaultEEEEEvvEEEEvNT_6ParamsE)
        /*0008*/ 	.word	0x000000a8


	//----- nvinfo : EIATTR_FRAME_SIZE
	.align		4
.L_15:
        /*000c*/ 	.byte	0x04, 0x11
        /*000e*/ 	.short	(.L_17 - .L_16)
	.align		4
.L_16:
        /*0010*/ 	.word	index@(_ZN7cutlass13device_kernelINS_4gemm6kernel13GemmUniversalIN4cute5tupleIJiiiiEEENS1_10collective13CollectiveMmaINS1_34MainloopSm90TmaGmmaWarpSpecializedILi6ENS5_IJNS4_1CILi2EEENSA_ILi1EEESC_EEENS1_35KernelTmaWarpSpecializedCooperativeEEENS5_IJNSA_ILi256EEENSA_ILi8EEENSA_ILi64EEEEEENS_10bfloat16_tENS5_IJlSC_lEEESK_SL_NS4_8TiledMMAINS4_8MMA_AtomIJNS4_4SM904GMMA26MMA_64x8x16_F32BF16BF16_SSILNSP_5MajorE0ELSR_0ELNSP_7ScaleInE1ELSS_1EEEEEENS4_6LayoutISD_NS5_IJSC_NSA_ILi0EEESW_EEEEENS5_IJNS4_10UnderscoreESZ_SZ_EEEEENS4_13SM90_TMA_LOADENS4_14ComposedLayoutINS4_7SwizzleILi3ELi4ELi3EEENS4_18smem_ptr_flag_bitsILi16EEENSV_INS5_IJSH_SI_EEENS5_IJSI_SC_EEEEEEEvNS4_8identityENS4_23SM90_TMA_LOAD_MULTICASTES1B_vS1C_EENS_8epilogue10collective6detail29Sm90TmaWarpSpecializedAdapterINS1G_15DefaultEpilogueISK_SL_SL_NS1F_6thread17LinearCombinationISK_Li1EffLNS1K_9ScaleType4KindE0ELNS_15FloatRoundStyleE2ESK_EENS1_15EpilogueDefaultEEEEEvvEEEEvNT_6ParamsE)
        /*0014*/ 	.word	0x00000000


	//----- nvinfo : EIATTR_MIN_STACK_SIZE
	.align		4
.L_17:
        /*0018*/ 	.byte	0x04, 0x12
        /*001a*/ 	.short	(.L_19 - .L_18)
	.align		4
.L_18:
        /*001c*/ 	.word	index@(_ZN7cutlass13device_kernelINS_4gemm6kernel13GemmUniversalIN4cute5tupleIJiiiiEEENS1_10collective13CollectiveMmaINS1_34MainloopSm90TmaGmmaWarpSpecializedILi6ENS5_IJNS4_1CILi2EEENSA_ILi1EEESC_EEENS1_35KernelTmaWarpSpecializedCooperativeEEENS5_IJNSA_ILi256EEENSA_ILi8EEENSA_ILi64EEEEEENS_10bfloat16_tENS5_IJlSC_lEEESK_SL_NS4_8TiledMMAINS4_8MMA_AtomIJNS4_4SM904GMMA26MMA_64x8x16_F32BF16BF16_SSILNSP_5MajorE0ELSR_0ELNSP_7ScaleInE1ELSS_1EEEEEENS4_6LayoutISD_NS5_IJSC_NSA_ILi0EEESW_EEEEENS5_IJNS4_10UnderscoreESZ_SZ_EEEEENS4_13SM90_TMA_LOADENS4_14ComposedLayoutINS4_7SwizzleILi3ELi4ELi3EEENS4_18smem_ptr_flag_bitsILi16EEENSV_INS5_IJSH_SI_EEENS5_IJSI_SC_EEEEEEEvNS4_8identityENS4_23SM90_TMA_LOAD_MULTICASTES1B_vS1C_EENS_8epilogue10collective6detail29Sm90TmaWarpSpecializedAdapterINS1G_15DefaultEpilogueISK_SL_SL_NS1F_6thread17LinearCombinationISK_Li1EffLNS1K_9ScaleType4KindE0ELNS_15FloatRoundStyleE2ESK_EENS1_15EpilogueDefaultEEEEEvvEEEEvNT_6ParamsE)
        /*0020*/ 	.word	0x00000000
.L_19:


//--------------------- .nv.compat                --------------------------
	.section	.nv.compat,"",@"SHT_CUDA_COMPAT_INFO"
	.align	4
        /*0000*/ 	.byte	0x02, 0x09, 0x01, 0x00, 0x02, 0x02, 0x04, 0x00, 0x02, 0x05, 0x05, 0x00, 0x03, 0x07, 0x01, 0x01
        /*0010*/ 	.byte	0x02, 0x03, 0x01, 0x00, 0x02, 0x06, 0x01, 0x00, 0x04, 0x0b, 0x08, 0x00, 0x00, 0x00, 0x00, 0x00
        /*0020*/ 	.byte	0x00, 0x00, 0x00, 0x00


//--------------------- .nv.info._ZN7cutlass13device_kernelINS_4gemm6kernel13GemmUniversalIN4cute5tupleIJiiiiEEENS1_10collective13CollectiveMmaINS1_34MainloopSm90TmaGmmaWarpSpecializedILi6ENS5_IJNS4_1CILi2EEENSA_ILi1EEESC_EEENS1_35KernelTmaWarpSpecializedCooperativeEEENS5_IJNSA_ILi256EEENSA_ILi8EEENSA_ILi64EEEEEENS_10bfloat16_tENS5_IJlSC_lEEESK_SL_NS4_8TiledMMAINS4_8MMA_AtomIJNS4_4SM904GMMA26MMA_64x8x16_F32BF16BF16_SSILNSP_5MajorE0ELSR_0ELNSP_7ScaleInE1ELSS_1EEEEEENS4_6LayoutISD_NS5_IJSC_NSA_ILi0EEESW_EEEEENS5_IJNS4_10UnderscoreESZ_SZ_EEEEENS4_13SM90_TMA_LOADENS4_14ComposedLayoutINS4_7SwizzleILi3ELi4ELi3EEENS4_18smem_ptr_flag_bitsILi16EEENSV_INS5_IJSH_SI_EEENS5_IJSI_SC_EEEEEEEvNS4_8identityENS4_23SM90_TMA_LOAD_MULTICASTES1B_vS1C_EENS_8epilogue10collective6detail29Sm90TmaWarpSpecializedAdapterINS1G_15DefaultEpilogueISK_SL_SL_NS1F_6thread17LinearCombinationISK_Li1EffLNS1K_9ScaleType4KindE0ELNS_15FloatRoundStyleE2ESK_EENS1_15EpilogueDefaultEEEEEvvEEEEvNT_6ParamsE --------------------------
	.section	.nv.info._ZN7cutlass13device_kernelINS_4gemm6kernel13GemmUniversalIN4cute5tupleIJiiiiEEENS1_10collective13CollectiveMmaINS1_34MainloopSm90TmaGmmaWarpSpecializedILi6ENS5_IJNS4_1CILi2EEENSA_ILi1EEESC_EEENS1_35KernelTmaWarpSpecializedCooperativeEEENS5_IJNSA_ILi256EEENSA_ILi8EEENSA_ILi64EEEEEENS_10bfloat16_tENS5_IJlSC_lEEESK_SL_NS4_8TiledMMAINS4_8MMA_AtomIJNS4_4SM904GMMA26MMA_64x8x16_F32BF16BF16_SSILNSP_5MajorE0ELSR_0ELNSP_7ScaleInE1ELSS_1EEEEEENS4_6LayoutISD_NS5_IJSC_NSA_ILi0EEESW_EEEEENS5_IJNS4_10UnderscoreESZ_SZ_EEEEENS4_13SM90_TMA_LOADENS4_14ComposedLayoutINS4_7SwizzleILi3ELi4ELi3EEENS4_18smem_ptr_flag_bitsILi16EEENSV_INS5_IJSH_SI_EEENS5_IJSI_SC_EEEEEEEvNS4_8identityENS4_23SM90_TMA_LOAD_MULTICASTES1B_vS1C_EENS_8epilogue10collective6detail29Sm90TmaWarpSpecializedAdapterINS1G_15DefaultEpilogueISK_SL_SL_NS1F_6thread17LinearCombinationISK_Li1EffLNS1K_9ScaleType4KindE0ELNS_15FloatRoundStyleE2ESK_EENS1_15EpilogueDefaultEEEEEvvEEEEvNT_6ParamsE,"",@"SHT_CUDA_INFO"
	.sectionflags	@""
	.align	4


	//----- nvinfo : EIATTR_CUDA_API_VERSION
	.align		4
        /*0000*/ 	.byte	0x04, 0x37
        /*0002*/ 	.short	(.L_21 - .L_20)
.L_20:
        /*0004*/ 	.word	0x00000082


	//----- nvinfo : EIATTR_KPARAM_INFO
	.align		4
.L_21:
        /*0008*/ 	.byte	0x04, 0x17
        /*000a*/ 	.short	(.L_23 - .L_22)
.L_22:
        /*000c*/ 	.word	0x00000000
        /*0010*/ 	.short	0x0000
        /*0012*/ 	.short	0x0070
        /*0014*/ 	.byte	0x00, 0xf0, 0x01, 0x10


	//----- nvinfo : EIATTR_SPARSE_MMA_MASK
	.align		4
.L_23:
        /*0018*/ 	.byte	0x03, 0x50
        /*001a*/ 	.short	0x0000


	//----- nvinfo : EIATTR_MAXREG_COUNT
	.align		4
        /*001c*/ 	.byte	0x03, 0x1b
        /*001e*/ 	.short	0x00a8


	//----- nvinfo : EIATTR_NUM_BARRIERS
	.align		4
        /*0020*/ 	.byte	0x02, 0x4c
        /*0022*/ 	.byte	0x01
	.zero		1


	//----- nvinfo : EIATTR_EXTERNS
	.align		4
        /*0024*/ 	.byte	0x04, 0x0f
        /*0026*/ 	.short	(.L_25 - .L_24)


	//   ....[0]....
	.align		4
.L_24:
        /*0028*/ 	.word	index@(__assertfail)


	//----- nvinfo : EIATTR_MERCURY_ISA_VERSION
	.align		4
.L_25:
        /*002c*/ 	.byte	0x03, 0x5f
        /*002e*/ 	.short	0x0101


	//----- nvinfo : EIATTR_INT_WARP_WIDE_INSTR_OFFSETS
	.align		4
        /*0030*/ 	.byte	0x04, 0x31
        /*0032*/ 	.short	(.L_27 - .L_26)


	//   ....[0]....
.L_26:
        /*0034*/ 	.word	0x000004c0


	//   ....[1]....
        /*0038*/ 	.word	0x000004f0


	//   ....[2]....
        /*003c*/ 	.word	0x000006d0


	//   ....[3]....
        /*0040*/ 	.word	0x00002140


	//----- nvinfo : EIATTR_COOP_GROUP_MASK_REGIDS
	.align		4
.L_27:
        /*0044*/ 	.byte	0x04, 0x29
        /*0046*/ 	.short	(.L_29 - .L_28)


	//   ....[0]....
.L_28:
        /*0048*/ 	.word	0xffffffff


	//   ....[1]....
        /*004c*/ 	.word	0xffffffff


	//   ....[2]....
        /*0050*/ 	.word	0xffffffff


	//   ....[3]....
        /*0054*/ 	.word	0xffffffff


	//   ....[4]....
        /*0058*/ 	.word	0xffffffff


	//   ....[5]....
        /*005c*/ 	.word	0xffffffff


	//----- nvinfo : EIATTR_COOP_GROUP_INSTR_OFFSETS
	.align		4
.L_29:
        /*0060*/ 	.byte	0x04, 0x28
        /*0062*/ 	.short	(.L_31 - .L_30)


	//   ....[0]....
.L_30:
        /*0064*/ 	.word	0x00000060


	//   ....[1]....
        /*0068*/ 	.word	0x00000070


	//   ....[2]....
        /*006c*/ 	.word	0x00000130


	//   ....[3]....
        /*0070*/ 	.word	0x00000310


	//   ....[4]....
        /*0074*/ 	.word	0x00000840


	//   ....[5]....
        /*0078*/ 	.word	0x000013e0


	//----- nvinfo : EIATTR_REG_RECONFIG
	.align		4
.L_31:
        /*007c*/ 	.byte	0x01, 0x54
	.zero		2


	//----- nvinfo : EIATTR_SYSCALL_OFFSETS
	.align		4
        /*0080*/ 	.byte	0x04, 0x46
        /*0082*/ 	.short	(.L_33 - .L_32)


	//   ....[0]....
.L_32:
        /*0084*/ 	.word	0x000015b0


	//----- nvinfo : EIATTR_MBARRIER_INSTR_OFFSETS
	.align		4
.L_33:
        /*0088*/ 	.byte	0x04, 0x39
        /*008a*/ 	.short	(.L_35 - .L_34)


	//   ....[0]....
.L_34:
        /*008c*/ 	.word	0x00000230
        /*0090*/ 	.word	0x000000ff
        /*0094*/ 	.word	0x00000000
        /*0098*/ 	.short	0x0100
        /*009a*/ 	.byte	0x08
	.zero		1


	//   ....[1]....
        /*009c*/ 	.word	0x00000240
        /*00a0*/ 	.word	0x000000ff
        /*00a4*/ 	.word	0x00000030
        /*00a8*/ 	.short	0x0100
        /*00aa*/ 	.byte	0x08
	.zero		1


	//   ....[2]....
        /*00ac*/ 	.word	0x00000250
        /*00b0*/ 	.word	0x000000ff
        /*00b4*/ 	.word	0x00000008
        /*00b8*/ 	.short	0x0100
        /*00ba*/ 	.byte	0x08
	.zero		1


	//   ....[3]....
        /*00bc*/ 	.word	0x00000260
        /*00c0*/ 	.word	0x000000ff
        /*00c4*/ 	.word	0x00000038
        /*00c8*/ 	.short	0x0100
        /*00ca*/ 	.byte	0x08
	.zero		1


	//   ....[4]....
        /*00cc*/ 	.word	0x00000270
        /*00d0*/ 	.word	0x000000ff
        /*00d4*/ 	.word	0x00000010
        /*00d8*/ 	.short	0x0100
        /*00da*/ 	.byte	0x08
	.zero		1


	//   ....[5]....
        /*00dc*/ 	.word	0x00000280
        /*00e0*/ 	.word	0x000000ff
        /*00e4*/ 	.word	0x00000040
        /*00e8*/ 	.short	0x0100
        /*00ea*/ 	.byte	0x08
	.zero		1


	//   ....[6]....
        /*00ec*/ 	.word	0x00000290
        /*00f0*/ 	.word	0x000000ff
        /*00f4*/ 	.word	0x00000018
        /*00f8*/ 	.short	0x0100
        /*00fa*/ 	.byte	0x08
	.zero		1


	//   ....[7]....
        /*00fc*/ 	.word	0x000002a0
        /*0100*/ 	.word	0x000000ff
        /*0104*/ 	.word	0x00000048
        /*0108*/ 	.short	0x0100
        /*010a*/ 	.byte	0x08
	.zero		1


	//   ....[8]....
        /*010c*/ 	.word	0x000002b0
        /*0110*/ 	.word	0x000000ff
        /*0114*/ 	.word	0x00000020
        /*0118*/ 	.short	0x0100
        /*011a*/ 	.byte	0x08
	.zero		1


	//   ....[9]....
        /*011c*/ 	.word	0x000002c0
        /*0120*/ 	.word	0x000000ff
        /*0124*/ 	.word	0x00000050
        /*0128*/ 	.short	0x0100
        /*012a*/ 	.byte	0x08
	.zero		1


	//   ....[10]....
        /*012c*/ 	.word	0x000002d0
        /*0130*/ 	.word	0x000000ff
        /*0134*/ 	.word	0x00000028
        /*0138*/ 	.short	0x0100
        /*013a*/ 	.byte	0x08
	.zero		1


	//   ....[11]....
        /*013c*/ 	.word	0x000002e0
        /*0140*/ 	.word	0x000000ff
        /*0144*/ 	.word	0x00000058
        /*0148*/ 	.short	0x0100
        /*014a*/ 	.byte	0x08
	.zero		1


	//   ....[12]....
        /*014c*/ 	.word	0x00000740
        /*0150*/ 	.word	0x000000ff
        /*0154*/ 	.word	0x00000070
        /*0158*/ 	.short	0x0100
        /*015a*/ 	.byte	0x06
	.zero		1


	//   ....[13]....
        /*015c*/ 	.word	0x000007d0
        /*0160*/ 	.word	0x000000ff
        /*0164*/ 	.word	0x00000078
        /*0168*/ 	.short	0x0100
        /*016a*/ 	.byte	0x06
	.zero		1


	//   ....[14]....
        /*016c*/ 	.word	0x00001670
        /*0170*/ 	.word	0x00000003
        /*0174*/ 	.word	0x00000000
        /*0178*/ 	.short	0x010a
        /*017a*/ 	.byte	0x3f
	.zero		1


	//   ....[15]....
        /*017c*/ 	.word	0x000016d0
        /*0180*/ 	.word	0x00000003
        /*0184*/ 	.word	0x00000000
        /*0188*/ 	.short	0x010a
        /*018a*/ 	.byte	0x3f
	.zero		1


	//   ....[16]....
        /*018c*/ 	.word	0x00001bd0
        /*0190*/ 	.word	0x00000004
        /*0194*/ 	.word	0x00000000
        /*0198*/ 	.short	0x010a
        /*019a*/ 	.byte	0x3f
	.zero		1


	//   ....[17]....
        /*019c*/ 	.word	0x00001c10
        /*01a0*/ 	.word	0x00000004
        /*01a4*/ 	.word	0x00000000
        /*01a8*/ 	.short	0x010a
        /*01aa*/ 	.byte	0x3f
	.zero		1


	//   ....[18]....
        /*01ac*/ 	.word	0x00001ff0
        /*01b0*/ 	.word	0x00000004
        /*01b4*/ 	.word	0x00000000
        /*01b8*/ 	.short	0x0101
        /*01ba*/ 	.byte	0x3f
	.zero		1


	//   ....[19]....
        /*01bc*/ 	.word	0x000021e0
        /*01c0*/ 	.word	0x00000000
        /*01c4*/ 	.word	0x00000000
        /*01c8*/ 	.short	0x0101
        /*01ca*/ 	.byte	0x3f
	.zero		1


	//   ....[20]....
        /*01cc*/ 	.word	0x000040e0
        /*01d0*/ 	.word	0x0000000f
        /*01d4*/ 	.word	0x00000030
        /*01d8*/ 	.short	0x010a
        /*01da*/ 	.byte	0x3f
	.zero		1


	//   ....[21]....
        /*01dc*/ 	.word	0x00004460
        /*01e0*/ 	.word	0x00000005
        /*01e4*/ 	.word	0x00000078
        /*01e8*/ 	.short	0x0101
        /*01ea*/ 	.byte	0x3f
	.zero		1


	//   ....[22]....
        /*01ec*/ 	.word	0x00004bd0
        /*01f0*/ 	.word	0x00000005
        /*01f4*/ 	.word	0x00000000
        /*01f8*/ 	.short	0x010a
        /*01fa*/ 	.byte	0x3f
	.zero		1


	//   ....[23]....
        /*01fc*/ 	.word	0x00004c50
        /*0200*/ 	.word	0x00000009
        /*0204*/ 	.word	0x00000000
        /*0208*/ 	.short	0x010a
        /*020a*/ 	.byte	0x3f
	.zero		1


	//   ....[24]....
        /*020c*/ 	.word	0x00004ce0
        /*0210*/ 	.word	0x00000008
        /*0214*/ 	.word	0x00000000
        /*0218*/ 	.short	0x010a
        /*021a*/ 	.byte	0x3f
	.zero		1


	//   ....[25]....
        /*021c*/ 	.word	0x00004d70
        /*0220*/ 	.word	0x00000009
        /*0224*/ 	.word	0x00000000
        /*0228*/ 	.short	0x010a
        /*022a*/ 	.byte	0x3f
	.zero		1


	//   ....[26]....
        /*022c*/ 	.word	0x00004e00
        /*0230*/ 	.word	0x00000006
        /*0234*/ 	.word	0x00000000
        /*0238*/ 	.short	0x010a
        /*023a*/ 	.byte	0x3f
	.zero		1


	//   ....[27]....
        /*023c*/ 	.word	0x00004e90
        /*0240*/ 	.word	0x00000003
        /*0244*/ 	.word	0x00000000
        /*0248*/ 	.short	0x010a
        /*024a*/ 	.byte	0x3f
	.zero		1


	//   ....[28]....
        /*024c*/ 	.word	0x00004ef0
        /*0250*/ 	.word	0x00000003
        /*0254*/ 	.word	0x00000000
        /*0258*/ 	.short	0x010a
        /*025a*/ 	.byte	0x3f
	.zero		1


	//   ....[29]....
        /*025c*/ 	.word	0x00004f40
        /*0260*/ 	.word	0x00000004
        /*0264*/ 	.word	0x00000000
        /*0268*/ 	.short	0x010a
        /*026a*/ 	.byte	0x3f
	.zero		1


	//   ....[30]....
        /*026c*/ 	.word	0x00005010
        /*0270*/ 	.word	0x0000000f
        /*0274*/ 	.word	0x00000030
        /*0278*/ 	.short	0x010a
        /*027a*/ 	.byte	0x3f
	.zero		1


	//   ....[31]....
        /*027c*/ 	.word	0x000050e0
        /*0280*/ 	.word	0x00000005
        /*0284*/ 	.word	0x00000000
        /*0288*/ 	.short	0x010a
        /*028a*/ 	.byte	0x3f
	.zero		1


	//   ....[32]....
        /*028c*/ 	.word	0x00005130
        /*0290*/ 	.word	0x00000009
        /*0294*/ 	.word	0x00000000
        /*0298*/ 	.short	0x010a
        /*029a*/ 	.byte	0x3f
	.zero		1


	//   ....[33]....
        /*029c*/ 	.word	0x00005180
        /*02a0*/ 	.word	0x00000008
        /*02a4*/ 	.word	0x00000000
        /*02a8*/ 	.short	0x010a
        /*02aa*/ 	.byte	0x3f
	.zero		1


	//   ....[34]....
        /*02ac*/ 	.word	0x000051d0
        /*02b0*/ 	.word	0x00000009
        /*02b4*/ 	.word	0x00000000
        /*02b8*/ 	.short	0x010a
        /*02ba*/ 	.byte	0x3f
	.zero		1


	//   ....[35]....
        /*02bc*/ 	.word	0x00005220
        /*02c0*/ 	.word	0x00000006
        /*02c4*/ 	.word	0x00000000
        /*02c8*/ 	.short	0x010a
        /*02ca*/ 	.byte	0x3f
	.zero		1


	//----- nvinfo : EIATTR_NUM_MBARRIERS
	.align		4
.L_35:
        /*02cc*/ 	.byte	0x03, 0x38
        /*02ce*/ 	.short	0x000e


	//----- nvinfo : EIATTR_EXIT_INSTR_OFFSETS
	.align		4
        /*02d0*/ 	.byte	0x04, 0x1c
        /*02d2*/ 	.short	(.L_37 - .L_36)


	//   ....[0]....
.L_36:
        /*02d4*/ 	.word	0x00000a10


	//   ....[1]....
        /*02d8*/ 	.word	0x00001210


	//   ....[2]....
        /*02dc*/ 	.word	0x00003870


	//   ....[3]....
        /*02e0*/ 	.word	0x00003dc0


	//   ....[4]....
        /*02e4*/ 	.word	0x00004ee0


	//----- nvinfo : EIATTR_MAX_THREADS
	.align		4
.L_37:
        /*02e8*/ 	.byte	0x04, 0x05
        /*02ea*/ 	.short	(.L_39 - .L_38)
.L_38:
        /*02ec*/ 	.word	0x00000180
        /*02f0*/ 	.word	0x00000001
        /*02f4*/ 	.word	0x00000001


	//----- nvinfo : EIATTR_CRS_STACK_SIZE
	.align		4
.L_39:
        /*02f8*/ 	.byte	0x04, 0x1e
        /*02fa*/ 	.short	(.L_41 - .L_40)
.L_40:
        /*02fc*/ 	.word	0x00000000


	//----- nvinfo : EIATTR_CBANK_PARAM_SIZE
	.align		4
.L_41:
        /*0300*/ 	.byte	0x03, 0x19
        /*0302*/ 	.short	0x0470


	//----- nvinfo : EIATTR_PARAM_CBANK
	.align		4
        /*0304*/ 	.byte	0x04, 0x0a
        /*0306*/ 	.short	(.L_43 - .L_42)
	.align		4
.L_42:
        /*0308*/ 	.word	index@(.nv.constant0._ZN7cutlass13device_kernelINS_4gemm6kernel13GemmUniversalIN4cute5tupleIJiiiiEEENS1_10collective13CollectiveMmaINS1_34MainloopSm90TmaGmmaWarpSpecializedILi6ENS5_IJNS4_1CILi2EEENSA_ILi1EEESC_EEENS1_35KernelTmaWarpSpecializedCooperativeEEENS5_IJNSA_ILi256EEENSA_ILi8EEENSA_ILi64EEEEEENS_10bfloat16_tENS5_IJlSC_lEEESK_SL_NS4_8TiledMMAINS4_8MMA_AtomIJNS4_4SM904GMMA26MMA_64x8x16_F32BF16BF16_SSILNSP_5MajorE0ELSR_0ELNSP_7ScaleInE1ELSS_1EEEEEENS4_6LayoutISD_NS5_IJSC_NSA_ILi0EEESW_EEEEENS5_IJNS4_10UnderscoreESZ_SZ_EEEEENS4_13SM90_TMA_LOADENS4_14ComposedLayoutINS4_7SwizzleILi3ELi4ELi3EEENS4_18smem_ptr_flag_bitsILi16EEENSV_INS5_IJSH_SI_EEENS5_IJSI_SC_EEEEEEEvNS4_8identityENS4_23SM90_TMA_LOAD_MULTICASTES1B_vS1C_EENS_8epilogue10collective6detail29Sm90TmaWarpSpecializedAdapterINS1G_15DefaultEpilogueISK_SL_SL_NS1F_6thread17LinearCombinationISK_Li1EffLNS1K_9ScaleType4KindE0ELNS_15FloatRoundStyleE2ESK_EENS1_15EpilogueDefaultEEEEEvvEEEEvNT_6ParamsE)
        /*030c*/ 	.short	0x0210
        /*030e*/ 	.short	0x0470


	//----- nvinfo : EIATTR_SW_WAR
	.align		4
.L_43:
        /*0310*/ 	.byte	0x04, 0x36
        /*0312*/ 	.short	(.L_45 - .L_44)
.L_44:
        /*0314*/ 	.word	0x00000008
.L_45:


//--------------------- .nv.callgraph             --------------------------
	.section	.nv.callgraph,"",@"SHT_CUDA_CALLGRAPH"
	.align	4
	.sectionentsize	8
	.align		4
        /*0000*/ 	.word	0x00000000
	.align		4
        /*0004*/ 	.word	0xffffffff
	.align		4
        /*0008*/ 	.word	index@(_ZN7cutlass13device_kernelINS_4gemm6kernel13GemmUniversalIN4cute5tupleIJiiiiEEENS1_10collective13CollectiveMmaINS1_34MainloopSm90TmaGmmaWarpSpecializedILi6ENS5_IJNS4_1CILi2EEENSA_ILi1EEESC_EEENS1_35KernelTmaWarpSpecializedCooperativeEEENS5_IJNSA_ILi256EEENSA_ILi8EEENSA_ILi64EEEEEENS_10bfloat16_tENS5_IJlSC_lEEESK_SL_NS4_8TiledMMAINS4_8MMA_AtomIJNS4_4SM904GMMA26MMA_64x8x16_F32BF16BF16_SSILNSP_5MajorE0ELSR_0ELNSP_7ScaleInE1ELSS_1EEEEEENS4_6LayoutISD_NS5_IJSC_NSA_ILi0EEESW_EEEEENS5_IJNS4_10UnderscoreESZ_SZ_EEEEENS4_13SM90_TMA_LOADENS4_14ComposedLayoutINS4_7SwizzleILi3ELi4ELi3EEENS4_18smem_ptr_flag_bitsILi16EEENSV_INS5_IJSH_SI_EEENS5_IJSI_SC_EEEEEEEvNS4_8identityENS4_23SM90_TMA_LOAD_MULTICASTES1B_vS1C_EENS_8epilogue10collective6detail29Sm90TmaWarpSpecializedAdapterINS1G_15DefaultEpilogueISK_SL_SL_NS1F_6thread17LinearCombinationISK_Li1EffLNS1K_9ScaleType4KindE0ELNS_15FloatRoundStyleE2ESK_EENS1_15EpilogueDefaultEEEEEvvEEEEvNT_6ParamsE)
	.align		4
        /*000c*/ 	.word	index@(__assertfail)
	.align		4
        /*0010*/ 	.word	0x00000000
	.align		4
        /*0014*/ 	.word	0xfffffffe
	.align		4
        /*0018*/ 	.word	0x00000000
	.align		4
        /*001c*/ 	.word	0xfffffffd
	.align		4
        /*0020*/ 	.word	0x00000000
	.align		4
        /*0024*/ 	.word	0xfffffffc


//--------------------- .nv.constant4             --------------------------
	.section	.nv.constant4,"a",@progbits
	.align	8
	.align		8
.nv.constant4:
        /*0000*/ 	.dword	__assertfail
	.align		8
        /*0008*/ 	.dword	__unnamed_1
	.align		8
        /*0010*/ 	.dword	_ZN39_INTERNAL_feddbfb2_4_k_cu_29fd7f9b_97744cuda3std3__45__cpo5beginE
	.align		8
        /*0018*/ 	.dword	_ZN39_INTERNAL_feddbfb2_4_k_cu_29fd7f9b_97744cuda3std3__45__cpo3endE
	.align		8
        /*0020*/ 	.dword	_ZN39_INTERNAL_feddbfb2_4_k_cu_29fd7f9b_97744cuda3std3__45__cpo6cbeginE
	.align		8
        /*0028*/ 	.dword	_ZN39_INTERNAL_feddbfb2_4_k_cu_29fd7f9b_97744cuda3std3__45__cpo4cendE
	.align		8
        /*0030*/ 	.dword	_ZN39_INTERNAL_feddbfb2_4_k_cu_29fd7f9b_97744cuda3std3__441_GLOBAL__N__feddbfb2_4_k_cu_29fd7f9b_97746ignoreE
	.align		8
        /*0038*/ 	.dword	_ZN39_INTERNAL_feddbfb2_4_k_cu_29fd7f9b_97744cuda3std3__419piecewise_constructE
	.align		8
        /*0040*/ 	.dword	_ZN39_INTERNAL_feddbfb2_4_k_cu_29fd7f9b_97744cuda3std3__48in_placeE
	.align		8
        /*0048*/ 	.dword	_ZN39_INTERNAL_feddbfb2_4_k_cu_29fd7f9b_97744cuda3std6ranges3__45__cpo4swapE
	.align		8
        /*0050*/ 	.dword	_ZN39_INTERNAL_feddbfb2_4_k_cu_29fd7f9b_97744cuda3std6ranges3__45__cpo9iter_moveE
	.align		8
        /*0058*/ 	.dword	_ZN39_INTERNAL_feddbfb2_4_k_cu_29fd7f9b_97744cute7productE
	.align		8
        /*0060*/ 	.dword	_ZN39_INTERNAL_feddbfb2_4_k_cu_29fd7f9b_97744cute1_E
	.align		8
        /*0068*/ 	.dword	$str$22
	.align		8
        /*0070*/ 	.dword	$str$23


//--------------------- .text._ZN7cutlass13device_kernelINS_4gemm6kernel13GemmUniversalIN4cute5tupleIJiiiiEEENS1_10collective13CollectiveMmaINS1_34MainloopSm90TmaGmmaWarpSpecializedILi6ENS5_IJNS4_1CILi2EEENSA_ILi1EEESC_EEENS1_35KernelTmaWarpSpecializedCooperativeEEENS5_IJNSA_ILi256EEENSA_ILi8EEENSA_ILi64EEEEEENS_10bfloat16_tENS5_IJlSC_lEEESK_SL_NS4_8TiledMMAINS4_8MMA_AtomIJNS4_4SM904GMMA26MMA_64x8x16_F32BF16BF16_SSILNSP_5MajorE0ELSR_0ELNSP_7ScaleInE1ELSS_1EEEEEENS4_6LayoutISD_NS5_IJSC_NSA_ILi0EEESW_EEEEENS5_IJNS4_10UnderscoreESZ_SZ_EEEEENS4_13SM90_TMA_LOADENS4_14ComposedLayoutINS4_7SwizzleILi3ELi4ELi3EEENS4_18smem_ptr_flag_bitsILi16EEENSV_INS5_IJSH_SI_EEENS5_IJSI_SC_EEEEEEEvNS4_8identityENS4_23SM90_TMA_LOAD_MULTICASTES1B_vS1C_EENS_8epilogue10collective6detail29Sm90TmaWarpSpecializedAdapterINS1G_15DefaultEpilogueISK_SL_SL_NS1F_6thread17LinearCombinationISK_Li1EffLNS1K_9ScaleType4KindE0ELNS_15FloatRoundStyleE2ESK_EENS1_15EpilogueDefaultEEEEEvvEEEEvNT_6ParamsE --------------------------
	.section	.text._ZN7cutlass13device_kernelINS_4gemm6kernel13GemmUniversalIN4cute5tupleIJiiiiEEENS1_10collective13CollectiveMmaINS1_34MainloopSm90TmaGmmaWarpSpecializedILi6ENS5_IJNS4_1CILi2EEENSA_ILi1EEESC_EEENS1_35KernelTmaWarpSpecializedCooperativeEEENS5_IJNSA_ILi256EEENSA_ILi8EEENSA_ILi64EEEEEENS_10bfloat16_tENS5_IJlSC_lEEESK_SL_NS4_8TiledMMAINS4_8MMA_AtomIJNS4_4SM904GMMA26MMA_64x8x16_F32BF16BF16_SSILNSP_5MajorE0ELSR_0ELNSP_7ScaleInE1ELSS_1EEEEEENS4_6LayoutISD_NS5_IJSC_NSA_ILi0EEESW_EEEEENS5_IJNS4_10UnderscoreESZ_SZ_EEEEENS4_13SM90_TMA_LOADENS4_14ComposedLayoutINS4_7SwizzleILi3ELi4ELi3EEENS4_18smem_ptr_flag_bitsILi16EEENSV_INS5_IJSH_SI_EEENS5_IJSI_SC_EEEEEEEvNS4_8identityENS4_23SM90_TMA_LOAD_MULTICASTES1B_vS1C_EENS_8epilogue10collective6detail29Sm90TmaWarpSpecializedAdapterINS1G_15DefaultEpilogueISK_SL_SL_NS1F_6thread17LinearCombinationISK_Li1EffLNS1K_9ScaleType4KindE0ELNS_15FloatRoundStyleE2ESK_EENS1_15EpilogueDefaultEEEEEvvEEEEvNT_6ParamsE,"ax",@progbits
	.align	128
.text._ZN7cutlass13device_kernelINS_4gemm6kernel13GemmUniversalIN4cute5tupleIJiiiiEEENS1_10collective13CollectiveMmaINS1_34MainloopSm90TmaGmmaWarpSpecializedILi6ENS5_IJNS4_1CILi2EEENSA_ILi1EEESC_EEENS1_35KernelTmaWarpSpecializedCooperativeEEENS5_IJNSA_ILi256EEENSA_ILi8EEENSA_ILi64EEEEEENS_10bfloat16_tENS5_IJlSC_lEEESK_SL_NS4_8TiledMMAINS4_8MMA_AtomIJNS4_4SM904GMMA26MMA_64x8x16_F32BF16BF16_SSILNSP_5MajorE0ELSR_0ELNSP_7ScaleInE1ELSS_1EEEEEENS4_6LayoutISD_NS5_IJSC_NSA_ILi0EEESW_EEEEENS5_IJNS4_10UnderscoreESZ_SZ_EEEEENS4_13SM90_TMA_LOADENS4_14ComposedLayoutINS4_7SwizzleILi3ELi4ELi3EEENS4_18smem_ptr_flag_bitsILi16EEENSV_INS5_IJSH_SI_EEENS5_IJSI_SC_EEEEEEEvNS4_8identityENS4_23SM90_TMA_LOAD_MULTICASTES1B_vS1C_EENS_8epilogue10collective6detail29Sm90TmaWarpSpecializedAdapterINS1G_15DefaultEpilogueISK_SL_SL_NS1F_6thread17LinearCombinationISK_Li1EffLNS1K_9ScaleType4KindE0ELNS_15FloatRoundStyleE2ESK_EENS1_15EpilogueDefaultEEEEEvvEEEEvNT_6ParamsE:
        .type           _ZN7cutlass13device_kernelINS_4gemm6kernel13GemmUniversalIN4cute5tupleIJiiiiEEENS1_10collective13CollectiveMmaINS1_34MainloopSm90TmaGmmaWarpSpecializedILi6ENS5_IJNS4_1CILi2EEENSA_ILi1EEESC_EEENS1_35KernelTmaWarpSpecializedCooperativeEEENS5_IJNSA_ILi256EEENSA_ILi8EEENSA_ILi64EEEEEENS_10bfloat16_tENS5_IJlSC_lEEESK_SL_NS4_8TiledMMAINS4_8MMA_AtomIJNS4_4SM904GMMA26MMA_64x8x16_F32BF16BF16_SSILNSP_5MajorE0ELSR_0ELNSP_7ScaleInE1ELSS_1EEEEEENS4_6LayoutISD_NS5_IJSC_NSA_ILi0EEESW_EEEEENS5_IJNS4_10UnderscoreESZ_SZ_EEEEENS4_13SM90_TMA_LOADENS4_14ComposedLayoutINS4_7SwizzleILi3ELi4ELi3EEENS4_18smem_ptr_flag_bitsILi16EEENSV_INS5_IJSH_SI_EEENS5_IJSI_SC_EEEEEEEvNS4_8identityENS4_23SM90_TMA_LOAD_MULTICASTES1B_vS1C_EENS_8epilogue10collective6detail29Sm90TmaWarpSpecializedAdapterINS1G_15DefaultEpilogueISK_SL_SL_NS1F_6thread17LinearCombinationISK_Li1EffLNS1K_9ScaleType4KindE0ELNS_15FloatRoundStyleE2ESK_EENS1_15EpilogueDefaultEEEEEvvEEEEvNT_6ParamsE,@function
        .size           _ZN7cutlass13device_kernelINS_4gemm6kernel13GemmUniversalIN4cute5tupleIJiiiiEEENS1_10collective13CollectiveMmaINS1_34MainloopSm90TmaGmmaWarpSpecializedILi6ENS5_IJNS4_1CILi2EEENSA_ILi1EEESC_EEENS1_35KernelTmaWarpSpecializedCooperativeEEENS5_IJNSA_ILi256EEENSA_ILi8EEENSA_ILi64EEEEEENS_10bfloat16_tENS5_IJlSC_lEEESK_SL_NS4_8TiledMMAINS4_8MMA_AtomIJNS4_4SM904GMMA26MMA_64x8x16_F32BF16BF16_SSILNSP_5MajorE0ELSR_0ELNSP_7ScaleInE1ELSS_1EEEEEENS4_6LayoutISD_NS5_IJSC_NSA_ILi0EEESW_EEEEENS5_IJNS4_10UnderscoreESZ_SZ_EEEEENS4_13SM90_TMA_LOADENS4_14ComposedLayoutINS4_7SwizzleILi3ELi4ELi3EEENS4_18smem_ptr_flag_bitsILi16EEENSV_INS5_IJSH_SI_EEENS5_IJSI_SC_EEEEEEEvNS4_8identityENS4_23SM90_TMA_LOAD_MULTICASTES1B_vS1C_EENS_8epilogue10collective6detail29Sm90TmaWarpSpecializedAdapterINS1G_15DefaultEpilogueISK_SL_SL_NS1F_6thread17LinearCombinationISK_Li1EffLNS1K_9ScaleType4KindE0ELNS_15FloatRoundStyleE2ESK_EENS1_15EpilogueDefaultEEEEEvvEEEEvNT_6ParamsE,(.L_x_87 - _ZN7cutlass13device_kernelINS_4gemm6kernel13GemmUniversalIN4cute5tupleIJiiiiEEENS1_10collective13CollectiveMmaINS1_34MainloopSm90TmaGmmaWarpSpecializedILi6ENS5_IJNS4_1CILi2EEENSA_ILi1EEESC_EEENS1_35KernelTmaWarpSpecializedCooperativeEEENS5_IJNSA_ILi256EEENSA_ILi8EEENSA_ILi64EEEEEENS_10bfloat16_tENS5_IJlSC_lEEESK_SL_NS4_8TiledMMAINS4_8MMA_AtomIJNS4_4SM904GMMA26MMA_64x8x16_F32BF16BF16_SSILNSP_5MajorE0ELSR_0ELNSP_7ScaleInE1ELSS_1EEEEEENS4_6LayoutISD_NS5_IJSC_NSA_ILi0EEESW_EEEEENS5_IJNS4_10UnderscoreESZ_SZ_EEEEENS4_13SM90_TMA_LOADENS4_14ComposedLayoutINS4_7SwizzleILi3ELi4ELi3EEENS4_18smem_ptr_flag_bitsILi16EEENSV_INS5_IJSH_SI_EEENS5_IJSI_SC_EEEEEEEvNS4_8identityENS4_23SM90_TMA_LOAD_MULTICASTES1B_vS1C_EENS_8epilogue10collective6detail29Sm90TmaWarpSpecializedAdapterINS1G_15DefaultEpilogueISK_SL_SL_NS1F_6thread17LinearCombinationISK_Li1EffLNS1K_9ScaleType4KindE0ELNS_15FloatRoundStyleE2ESK_EENS1_15EpilogueDefaultEEEEEvvEEEEvNT_6ParamsE)
        .other          _ZN7cutlass13device_kernelINS_4gemm6kernel13GemmUniversalIN4cute5tupleIJiiiiEEENS1_10collective13CollectiveMmaINS1_34MainloopSm90TmaGmmaWarpSpecializedILi6ENS5_IJNS4_1CILi2EEENSA_ILi1EEESC_EEENS1_35KernelTmaWarpSpecializedCooperativeEEENS5_IJNSA_ILi256EEENSA_ILi8EEENSA_ILi64EEEEEENS_10bfloat16_tENS5_IJlSC_lEEESK_SL_NS4_8TiledMMAINS4_8MMA_AtomIJNS4_4SM904GMMA26MMA_64x8x16_F32BF16BF16_SSILNSP_5MajorE0ELSR_0ELNSP_7ScaleInE1ELSS_1EEEEEENS4_6LayoutISD_NS5_IJSC_NSA_ILi0EEESW_EEEEENS5_IJNS4_10UnderscoreESZ_SZ_EEEEENS4_13SM90_TMA_LOADENS4_14ComposedLayoutINS4_7SwizzleILi3ELi4ELi3EEENS4_18smem_ptr_flag_bitsILi16EEENSV_INS5_IJSH_SI_EEENS5_IJSI_SC_EEEEEEEvNS4_8identityENS4_23SM90_TMA_LOAD_MULTICASTES1B_vS1C_EENS_8epilogue10collective6detail29Sm90TmaWarpSpecializedAdapterINS1G_15DefaultEpilogueISK_SL_SL_NS1F_6thread17LinearCombinationISK_Li1EffLNS1K_9ScaleType4KindE0ELNS_15FloatRoundStyleE2ESK_EENS1_15EpilogueDefaultEEEEEvvEEEEvNT_6ParamsE,@"STO_CUDA_ENTRY STV_DEFAULT"
_ZN7cutlass13device_kernelINS_4gemm6kernel13GemmUniversalIN4cute5tupleIJiiiiEEENS1_10collective13CollectiveMmaINS1_34MainloopSm90TmaGmmaWarpSpecializedILi6ENS5_IJNS4_1CILi2EEENSA_ILi1EEESC_EEENS1_35KernelTmaWarpSpecializedCooperativeEEENS5_IJNSA_ILi256EEENSA_ILi8EEENSA_ILi64EEEEEENS_10bfloat16_tENS5_IJlSC_lEEESK_SL_NS4_8TiledMMAINS4_8MMA_AtomIJNS4_4SM904GMMA26MMA_64x8x16_F32BF16BF16_SSILNSP_5MajorE0ELSR_0ELNSP_7ScaleInE1ELSS_1EEEEEENS4_6LayoutISD_NS5_IJSC_NSA_ILi0EEESW_EEEEENS5_IJNS4_10UnderscoreESZ_SZ_EEEEENS4_13SM90_TMA_LOADENS4_14ComposedLayoutINS4_7SwizzleILi3ELi4ELi3EEENS4_18smem_ptr_flag_bitsILi16EEENSV_INS5_IJSH_SI_EEENS5_IJSI_SC_EEEEEEEvNS4_8identityENS4_23SM90_TMA_LOAD_MULTICASTES1B_vS1C_EENS_8epilogue10collective6detail29Sm90TmaWarpSpecializedAdapterINS1G_15DefaultEpilogueISK_SL_SL_NS1F_6thread17LinearCombinationISK_Li1EffLNS1K_9ScaleType4KindE0ELNS_15FloatRoundStyleE2ESK_EENS1_15EpilogueDefaultEEEEEvvEEEEvNT_6ParamsE:
[----:B------:R-:W0:Y:S01]  /*0000*/  LDC R1, c[0x0][0x28] ;  /* 0x00000a00ff017b82 */ /* 0x000e220000000800 */
[----:B------:R-:W1:Y:S01]  /*0010*/  S2R R22, SR_TID.X ;  /* 0x0000000000167919 */ /* 0x000e620000002100 */
[----:B------:R-:W-:Y:S01]  /*0020*/  ELECT P0, URZ, PT ;  /* 0x00000000003f782f */ /* 0x000fe20003800000 */
[----:B------:R-:W-:Y:S01]  /*0030*/  BSSY B0, `(.L_x_0) ;  /* 0x000000f000007945 */ /* 0x000fe20003800000 */
[--C-:B-1----:R-:W-:Y:S02]  /*0040*/  SHF.R.U32.HI R0, RZ, 0x5, R22.reuse ;  /* 0x00000005ff007819 */ /* 0x102fe40000011616 */
[----:B------:R-:W-:-:S03]  /*0050*/  SHF.R.U32.HI R6, RZ, 0x7, R22 ;  /* 0x00000007ff067819 */ /* 0x000fc60000011616 */
[----:B------:R-:W1:Y:S04]  /*0060*/  SHFL.IDX PT, R2, R0, RZ, 0x1f ;  /* 0x00001fff00027589 */ /* 0x000e6800000e0000 */
[----:B------:R2:W3:Y:S01]  /*0070*/  SHFL.IDX PT, R5, R6, RZ, 0x1f ;  /* 0x00001fff06057589 */ /* 0x0004e200000e0000 */
[----:B-1----:R-:W-:-:S13]  /*0080*/  ISETP.NE.OR P0, PT, R2, RZ, !P0 ;  /* 0x000000ff0200720c */ /* 0x002fda0004705670 */
[----:B0-23--:R-:W-:Y:S05]  /*0090*/  @P0 BRA `(.L_x_1) ;  /* 0x0000000000200947 */ /* 0x00dfea0003800000 */
[----:B------:R-:W-:Y:S02]  /*00a0*/  ULDC.64 UR4, c[0x0][0x198] ;  /* 0x0000660000047ab9 */ /* 0x000fe40000000a00 */
[----:B------:R-:W-:Y:S02]  /*00b0*/  UIADD3 UR6, UP0, UR4, 0xf0, URZ ;  /* 0x000000f004067890 */ /* 0x000fe4000ff1e03f */
[----:B------:R-:W-:Y:S02]  /*00c0*/  UIADD3 UR4, UP1, UR4, 0x1f0, URZ ;  /* 0x000001f004047890 */ /* 0x000fe4000ff3e03f */
[----:B------:R-:W-:Y:S02]  /*00d0*/  UIADD3.X UR7, URZ, UR5, URZ, UP0, !UPT ;  /* 0x000000053f077290 */ /* 0x000fe400087fe43f */
[----:B------:R-:W-:-:S07]  /*00e0*/  UIADD3.X UR5, URZ, UR5, URZ, UP1, !UPT ;  /* 0x000000053f057290 */ /* 0x000fce0008ffe43f */
[----:B------:R0:W-:Y:S02]  /*00f0*/  UTMACCTL.PF [UR6] ;  /* 0x00000000060079b9 */ /* 0x0001e40008040000 */
[----:B------:R0:W-:Y:S02]  /*0100*/  UTMACCTL.PF [UR4] ;  /* 0x00000000040079b9 */ /* 0x0001e40008040000 */
[----:B0-----:R-:W-:Y:S01]  /*0110*/  NOP ;  /* 0x0000000000007918 */ /* 0x001fe20000000000 */
.L_x_1:
[----:B------:R-:W-:Y:S05]  /*0120*/  BSYNC B0 ;  /* 0x0000000000007941 */ /* 0x000fea0003800000 */
.L_x_0:
[----:B------:R-:W0:Y:S02]  /*0130*/  SHFL.IDX PT, R3, R0, RZ, 0x1f ;  /* 0x00001fff00037589 */ /* 0x000e2400000e0000 */
[----:B0-----:R-:W-:-:S13]  /*0140*/  ISETP.NE.AND P0, PT, R3, RZ, PT ;  /* 0x000000ff0300720c */ /* 0x001fda0003f05270 */
[----:B------:R-:W-:Y:S05]  /*0150*/  @P0 BRA `(.L_x_2) ;  /* 0x0000000000680947 */ /* 0x000fea0003800000 */
[----:B------:R-:W0:Y:S01]  /*0160*/  S2UR UR8, SR_CgaCtaId ;  /* 0x00000000000879c3 */ /* 0x000e220000008800 */
[----:B------:R-:W-:Y:S01]  /*0170*/  UMOV UR4, 0x400 ;  /* 0x0000040000047882 */ /* 0x000fe20000000000 */
[----:B------:R-:W-:Y:S01]  /*0180*/  UMOV UR5, 0x1 ;  /* 0x0000000100057882 */ /* 0x000fe20000000000 */
[----:B------:R-:W-:Y:S01]  /*0190*/  UMOV UR6, 0x4 ;  /* 0x0000000400067882 */ /* 0x000fe20000000000 */
[----:B------:R-:W-:Y:S01]  /*01a0*/  ELECT P0, URZ, PT ;  /* 0x00000000003f782f */ /* 0x000fe20003800000 */
[----:B------:R-:W-:-:S04]  /*01b0*/  UIADD3 UR6, -UR6, 0x100000, URZ ;  /* 0x0010000006067890 */ /* 0x000fc8000fffe13f */
[----:B------:R-:W-:Y:S02]  /*01c0*/  USHF.L.U32 UR7, UR6, 0xb, URZ ;  /* 0x0000000b06077899 */ /* 0x000fe4000800063f */
[----:B------:R-:W-:Y:S02]  /*01d0*/  USHF.L.U32 UR6, UR6, 0x1, URZ ;  /* 0x0000000106067899 */ /* 0x000fe4000800063f */
[----:B0-----:R-:W-:Y:S02]  /*01e0*/  ULEA UR8, UR8, UR4, 0x18 ;  /* 0x0000000408087291 */ /* 0x001fe4000f8ec03f */
[----:B------:R-:W-:-:S04]  /*01f0*/  UIADD3 UR4, -UR5, 0x100000, URZ ;  /* 0x0010000005047890 */ /* 0x000fc8000fffe13f */
[----:B------:R-:W-:Y:S02]  /*0200*/  USHF.L.U32 UR5, UR4, 0xb, URZ ;  /* 0x0000000b04057899 */ /* 0x000fe4000800063f */
[----:B------:R-:W-:Y:S01]  /*0210*/  USHF.L.U32 UR4, UR4, 0x1, URZ ;  /* 0x0000000104047899 */ /* 0x000fe2000800063f */
[----:B------:R-:W0:Y:S11]  /*0220*/  FENCE.VIEW.ASYNC.S ;  /* 0x00000000000073c6 */ /* 0x000e360000000000 */
[----:B0-----:R0:W1:Y:S01]  /*0230*/  SYNCS.EXCH.64 URZ, [UR8], UR4 ;  /* 0x00000004083f75b2 */ /* 0x0010620008000100 */
[----:B------:R0:W2:Y:S01]  /*0240*/  SYNCS.EXCH.64 URZ, [UR8+0x30], UR6 ;  /* 0x00003006083f75b2 */ /* 0x0000a20008000100 */
[----:B------:R0:W3:Y:S01]  /*0250*/  SYNCS.EXCH.64 URZ, [UR8+0x8], UR4 ;  /* 0x00000804083f75b2 */ /* 0x0000e20008000100 */
[----:B------:R0:W4:Y:S01]  /*0260*/  SYNCS.EXCH.64 URZ, [UR8+0x38], UR6 ;  /* 0x00003806083f75b2 */ /* 0x0001220008000100 */
[----:B------:R0:W0:Y:S01]  /*0270*/  SYNCS.EXCH.64 URZ, [UR8+0x10], UR4 ;  /* 0x00001004083f75b2 */ /* 0x0000220008000100 */
[----:B------:R0:W0:Y:S01]  /*0280*/  SYNCS.EXCH.64 URZ, [UR8+0x40], UR6 ;  /* 0x00004006083f75b2 */ /* 0x0000220008000100 */
[----:B------:R0:W0:Y:S01]  /*0290*/  SYNCS.EXCH.64 URZ, [UR8+0x18], UR4 ;  /* 0x00001804083f75b2 */ /* 0x0000220008000100 */
[----:B------:R0:W0:Y:S01]  /*02a0*/  SYNCS.EXCH.64 URZ, [UR8+0x48], UR6 ;  /* 0x00004806083f75b2 */ /* 0x0000220008000100 */
[----:B------:R0:W0:Y:S01]  /*02b0*/  SYNCS.EXCH.64 URZ, [UR8+0x20], UR4 ;  /* 0x00002004083f75b2 */ /* 0x0000220008000100 */
[----:B------:R0:W0:Y:S01]  /*02c0*/  SYNCS.EXCH.64 URZ, [UR8+0x50], UR6 ;  /* 0x00005006083f75b2 */ /* 0x0000220008000100 */
[----:B------:R0:W0:Y:S01]  /*02d0*/  SYNCS.EXCH.64 URZ, [UR8+0x28], UR4 ;  /* 0x00002804083f75b2 */ /* 0x0000220008000100 */
[----:B------:R0:W0:Y:S01]  /*02e0*/  SYNCS.EXCH.64 URZ, [UR8+0x58], UR6 ;  /* 0x00005806083f75b2 */ /* 0x0000220008000100 */
[----:B------:R-:W-:Y:S01]  /*02f0*/  NOP ;  /* 0x0000000000007918 */ /* 0x000fe20000000000 */
.L_x_2:
[----:B------:R-:W-:Y:S01]  /*0300*/  SHF.R.S32.HI R7, RZ, 0x1f, R22 ;  /* 0x0000001fff077819 */ /* 0x000fe20000011416 */
[----:B------:R-:W5:Y:S01]  /*0310*/  SHFL.IDX PT, R0, R0, RZ, 0x1f ;  /* 0x00001fff00007589 */ /* 0x000f6200000e0000 */
[----:B0-----:R-:W0:Y:S01]  /*0320*/  S2UR UR8, SR_CTAID.X ;  /* 0x00000000000879c3 */ /* 0x001e220000002500 */
[----:B------:R-:W-:Y:S02]  /*0330*/  ELECT P0, URZ, PT ;  /* 0x00000000003f782f */ /* 0x000fe40003800000 */
[----:B------:R-:W-:Y:S01]  /*0340*/  LEA.HI R7, R7, R22, RZ, 0x7 ;  /* 0x0000001607077211 */ /* 0x000fe200078f38ff */
[----:B------:R-:W1:Y:S01]  /*0350*/  S2R R4, SR_CTAID.Y ;  /* 0x0000000000047919 */ /* 0x000e620000002600 */
[----:B------:R-:W-:Y:S01]  /*0360*/  SHF.R.S32.HI R10, RZ, 0x1f, R3 ;  /* 0x0000001fff0a7819 */ /* 0x000fe20000011403 */
[----:B------:R-:W-:Y:S01]  /*0370*/  ULDC UR4, c[0x0][0x150] ;  /* 0x0000540000047ab9 */ /* 0x000fe20000000800 */
[----:B------:R-:W-:Y:S01]  /*0380*/  LOP3.LUT R7, R7, 0xffffff80, RZ, 0xc0, !PT ;  /* 0xffffff8007077812 */ /* 0x000fe200078ec0ff */
[----:B------:R-:W-:Y:S01]  /*0390*/  NOP ;  /* 0x0000000000007918 */ /* 0x000fe20000000000 */
[----:B------:R-:W-:Y:S01]  /*03a0*/  LEA.HI R10, R10, R3, RZ, 0x2 ;  /* 0x000000030a0a7211 */ /* 0x000fe200078f10ff */
[----:B------:R-:W2:Y:S01]  /*03b0*/  LDC R12, c[0x0][0x144] ;  /* 0x00005100ff0c7b82 */ /* 0x000ea20000000800 */
[----:B------:R-:W-:Y:S01]  /*03c0*/  NOP ;  /* 0x0000000000007918 */ /* 0x000fe20000000000 */
[----:B------:R-:W-:Y:S01]  /*03d0*/  IMAD.IADD R8, R22, 0x1, -R7 ;  /* 0x0000000116087824 */ /* 0x000fe200078e0a07 */
[----:B------:R-:W-:Y:S01]  /*03e0*/  LOP3.LUT R10, R10, 0x3ffffffc, RZ, 0xc0, !PT ;  /* 0x3ffffffc0a0a7812 */ /* 0x000fe200078ec0ff */
[----:B------:R-:W-:Y:S01]  /*03f0*/  IMAD.MOV.U32 R28, RZ, RZ, 0x1 ;  /* 0x00000001ff1c7424 */ /* 0x000fe200078e00ff */
[----:B------:R-:W-:-:S02]  /*0400*/  ISETP.NE.AND P3, PT, R5, RZ, PT ;  /* 0x000000ff0500720c */ /* 0x000fc40003f65270 */
[----:B------:R-:W-:Y:S01]  /*0410*/  SHF.R.S32.HI R7, RZ, 0x1f, R8 ;  /* 0x0000001fff077819 */ /* 0x000fe20000011408 */
[----:B------:R-:W-:Y:S01]  /*0420*/  IMAD.IADD R10, R3, 0x1, -R10 ;  /* 0x00000001030a7824 */ /* 0x000fe200078e0a0a */
[----:B------:R-:W3:Y:S02]  /*0430*/  LDC R14, c[0x0][0x140] ;  /* 0x00005000ff0e7b82 */ /* 0x000ee40000000800 */
[----:B------:R-:W-:Y:S02]  /*0440*/  LEA.HI R7, R7, R8, RZ, 0x3 ;  /* 0x0000000807077211 */ /* 0x000fe400078f18ff */
[----:B-----5:R-:W-:Y:S02]  /*0450*/  ISETP.NE.OR P0, PT, R0, RZ, !P0 ;  /* 0x000000ff0000720c */ /* 0x020fe40004705670 */
[--C-:B------:R-:W-:Y:S02]  /*0460*/  SHF.R.S32.HI R0, RZ, 0x3, R7.reuse ;  /* 0x00000003ff007819 */ /* 0x100fe40000011407 */
[----:B------:R-:W-:-:S02]  /*0470*/  SHF.R.S32.HI R7, RZ, 0x1f, R7 ;  /* 0x0000001fff077819 */ /* 0x000fc40000011407 */
[----:B0-----:R-:W-:Y:S02]  /*0480*/  I2FP.F32.U32 R9, UR8 ;  /* 0x0000000800097c45 */ /* 0x001fe40008201000 */
[----:B------:R-:W-:-:S03]  /*0490*/  LEA.HI R7, R7, R0, RZ, 0x2 ;  /* 0x0000000007077211 */ /* 0x000fc600078f10ff */
[----:B------:R-:W-:Y:S01]  /*04a0*/  FMUL R9, R9, UR4 ;  /* 0x0000000409097c20 */ /* 0x000fe20008400000 */
[----:B------:R-:W-:Y:S01]  /*04b0*/  LOP3.LUT R7, R7, 0xfffffffc, RZ, 0xc0, !PT ;  /* 0xfffffffc07077812 */ /* 0x000fe200078ec0ff */
[----:B------:R-:W-:Y:S01]  /*04c0*/  VOTEU.ALL UP0, P0 ;  /* 0x00000000003f7886 */ /* 0x000fe20000000000 */
[----:B-1----:R-:W-:Y:S01]  /*04d0*/  I2FP.F32.U32 R3, R4 ;  /* 0x0000000400037245 */ /* 0x002fe20000201000 */
[----:B------:R-:W-:Y:S01]  /*04e0*/  ULDC UR4, c[0x0][0x154] ;  /* 0x0000550000047ab9 */ /* 0x000fe20000000800 */
[----:B------:R-:W-:Y:S01]  /*04f0*/  VOTEU.ALL UP1, P0 ;  /* 0x00000000003f7886 */ /* 0x000fe20000020000 */
[----:B------:R-:W0:Y:S01]  /*0500*/  F2I.U32.TRUNC.NTZ R9, R9 ;  /* 0x0000000900097305 */ /* 0x000e22000020f000 */
[----:B------:R-:W-:Y:S01]  /*0510*/  IMAD.IADD R7, R0, 0x1, -R7 ;  /* 0x0000000100077824 */ /* 0x000fe200078e0a07 */
[----:B------:R-:W1:Y:S01]  /*0520*/  @!UP0 S2UR UR7, SR_CgaCtaId ;  /* 0x00000000000789c3 */ /* 0x000e620000008800 */
[----:B------:R-:W-:Y:S01]  /*0530*/  FMUL R13, R3, UR4 ;  /* 0x00000004030d7c20 */ /* 0x000fe20008400000 */
[----:B------:R-:W-:Y:S01]  /*0540*/  UMOV UR4, 0x20 ;  /* 0x0000002000047882 */ /* 0x000fe20000000000 */
[----:B------:R-:W-:Y:S01]  /*0550*/  IMAD R10, R10, 0x4, R7 ;  /* 0x000000040a0a7824 */ /* 0x000fe200078e0207 */
[----:B------:R-:W-:Y:S01]  /*0560*/  @!UP0 UMOV UR6, 0x400 ;  /* 0x0000040000068882 */ /* 0x000fe20000000000 */
[----:B------:R-:W-:-:S04]  /*0570*/  @!UP0 UIADD3 UR4, -UR4, 0x100000, URZ ;  /* 0x0010000004048890 */ /* 0x000fc8000fffe13f */
[----:B------:R-:W-:Y:S02]  /*0580*/  @!UP0 USHF.L.U32 UR5, UR4, 0xb, URZ ;  /* 0x0000000b04058899 */ /* 0x000fe4000800063f */
[----:B------:R-:W-:Y:S01]  /*0590*/  @!UP0 USHF.L.U32 UR4, UR4, 0x1, URZ ;  /* 0x0000000104048899 */ /* 0x000fe2000800063f */
[----:B---3--:R-:W-:Y:S01]  /*05a0*/  ISETP.EQ.U32.AND P2, PT, R14, 0x1, PT ;  /* 0x000000010e00780c */ /* 0x008fe20003f42070 */
[----:B------:R-:W3:Y:S01]  /*05b0*/  F2I.U32.TRUNC.NTZ R13, R13 ;  /* 0x0000000d000d7305 */ /* 0x000ee2000020f000 */
[C---:B------:R-:W-:Y:S01]  /*05c0*/  LEA.HI R0, R10.reuse, R10, RZ, 0x1 ;  /* 0x0000000a0a007211 */ /* 0x040fe200078f08ff */
[----:B------:R-:W5:Y:S01]  /*05d0*/  LDC R7, c[0x0][0x148] ;  /* 0x00005200ff077b82 */ /* 0x000f620000000800 */
[----:B------:R-:W-:Y:S02]  /*05e0*/  IMAD.SHL.U32 R23, R10, 0x4, RZ ;  /* 0x000000040a177824 */ /* 0x000fe400078e00ff */
[----:B------:R-:W-:Y:S01]  /*05f0*/  LOP3.LUT R11, R0, 0xfffffffe, RZ, 0xc0, !PT ;  /* 0xfffffffe000b7812 */ /* 0x000fe200078ec0ff */
[----:B0-----:R-:W-:Y:S01]  /*0600*/  IMAD.MOV R15, RZ, RZ, -R9 ;  /* 0x000000ffff0f7224 */ /* 0x001fe200078e0a09 */
[----:B------:R-:W-:-:S02]  /*0610*/  SHF.R.S32.HI R9, RZ, 0x1f, R2 ;  /* 0x0000001fff097819 */ /* 0x000fc40000011402 */
[----:B------:R-:W-:Y:S01]  /*0620*/  LOP3.LUT R23, R10, 0xc, R23, 0x78, !PT ;  /* 0x0000000c0a177812 */ /* 0x000fe200078e7817 */
[----:B--2---:R-:W-:Y:S01]  /*0630*/  IMAD R3, R12, R15, UR8 ;  /* 0x000000080c037e24 */ /* 0x004fe2000f8e020f */
[----:B------:R-:W-:Y:S01]  /*0640*/  LEA.HI R9, R9, R2, RZ, 0x2 ;  /* 0x0000000209097211 */ /* 0x000fe200078f10ff */
[----:B------:R-:W-:Y:S02]  /*0650*/  IMAD.IADD R0, R10, 0x1, -R11 ;  /* 0x000000010a007824 */ /* 0x000fe400078e0a0b */
[----:B------:R-:W-:Y:S01]  /*0660*/  VIADD R10, R5, 0xffffffff ;  /* 0xffffffff050a7836 */ /* 0x000fe20000000000 */
[----:B------:R-:W-:Y:S01]  /*0670*/  LOP3.LUT R9, R9, 0xfffffffc, RZ, 0xc0, !PT ;  /* 0xfffffffc09097812 */ /* 0x000fe200078ec0ff */
[----:B---3--:R-:W-:Y:S01]  /*0680*/  IMAD.MOV R24, RZ, RZ, -R13 ;  /* 0x000000ffff187224 */ /* 0x008fe200078e0a0d */
[----:B------:R-:W-:Y:S01]  /*0690*/  ISETP.NE.AND P4, PT, R0, R3, PT ;  /* 0x000000030000720c */ /* 0x000fe20003f85270 */
[----:B-1----:R-:W-:Y:S01]  /*06a0*/  @!UP0 ULEA UR6, UR7, UR6, 0x18 ;  /* 0x0000000607068291 */ /* 0x002fe2000f8ec03f */
[----:B------:R-:W-:Y:S01]  /*06b0*/  ISETP.GE.U32.AND P6, PT, R10, 0x2, PT ;  /* 0x000000020a00780c */ /* 0x000fe20003fc6070 */
[----:B------:R-:W-:Y:S01]  /*06c0*/  IMAD.IADD R2, R2, 0x1, -R9 ;  /* 0x0000000102027824 */ /* 0x000fe200078e0a09 */
[----:B------:R-:W-:Y:S01]  /*06d0*/  VOTEU.ALL UP0, P0 ;  /* 0x00000000003f7886 */ /* 0x000fe20000000000 */
[----:B------:R-:W-:-:S03]  /*06e0*/  LOP3.LUT P0, RZ, R8, 0x7, RZ, 0xc0, !PT ;  /* 0x0000000708ff7812 */ /* 0x000fc6000780c0ff */
[C---:B------:R-:W-:Y:S01]  /*06f0*/  ISETP.NE.AND P1, PT, R2.reuse, 0x3, PT ;  /* 0x000000030200780c */ /* 0x040fe20003f25270 */
[----:B-----5:R-:W-:Y:S01]  /*0700*/  IMAD R9, R7, R24, R4 ;  /* 0x0000001807097224 */ /* 0x020fe200078e0204 */
[C---:B------:R-:W-:Y:S02]  /*0710*/  ISETP.LT.U32.AND P0, PT, R23.reuse, 0x2, !P0 ;  /* 0x000000021700780c */ /* 0x040fe40004701070 */
[----:B------:R-:W-:Y:S01]  /*0720*/  ISETP.EQ.OR P1, PT, R2, RZ, !P1 ;  /* 0x000000ff0200720c */ /* 0x000fe20004f22670 */
[----:B------:R-:W0:Y:S02]  /*0730*/  FENCE.VIEW.ASYNC.S ;  /* 0x00000000000073c6 */ /* 0x000e240000000000 */
[----:B0-----:R0:W1:Y:S01]  /*0740*/  @!UP0 SYNCS.EXCH.64 URZ, [UR6+0x70], UR4 ;  /* 0x00007004063f85b2 */ /* 0x0010620008000100 */
[----:B------:R-:W-:Y:S02]  /*0750*/  @P4 LEA.HI R0, R23, R23, RZ, 0x1 ;  /* 0x0000001717004211 */ /* 0x000fe400078f08ff */
[----:B------:R-:W-:-:S02]  /*0760*/  ISETP.EQ.AND P1, PT, R5, RZ, P1 ;  /* 0x000000ff0500720c */ /* 0x000fc40000f22270 */
[----:B------:R-:W-:Y:S02]  /*0770*/  @P4 SHF.R.S32.HI R0, RZ, 0x1, R0 ;  /* 0x00000001ff004819 */ /* 0x000fe40000011400 */
[----:B------:R-:W-:Y:S02]  /*0780*/  SEL R16, RZ, 0x1, !P1 ;  /* 0x00000001ff107807 */ /* 0x000fe40004800000 */
[----:B------:R-:W-:Y:S02]  /*0790*/  @P4 ISETP.NE.AND P5, PT, R0, R9, PT ;  /* 0x000000090000420c */ /* 0x000fe40003fa5270 */
[----:B------:R-:W-:Y:S02]  /*07a0*/  SEL R9, RZ, 0x1, !P0 ;  /* 0x00000001ff097807 */ /* 0x000fe40004000000 */
[----:B------:R-:W-:Y:S02]  /*07b0*/  @P4 SEL R28, RZ, 0x1, P5 ;  /* 0x00000001ff1c4807 */ /* 0x000fe40002800000 */
[----:B------:R-:W-:Y:S01]  /*07c0*/  LOP3.LUT R0, R22, 0x7f, RZ, 0xc0, !PT ;  /* 0x0000007f16007812 */ /* 0x000fe200078ec0ff */
[----:B------:R0:W2:Y:S01]  /*07d0*/  @!UP1 SYNCS.EXCH.64 URZ, [UR6+0x78], UR4 ;  /* 0x00007804063f95b2 */ /* 0x0000a20008000100 */
[----:B------:R-:W-:Y:S01]  /*07e0*/  LOP3.LUT R28, R28, R9, RZ, 0xc0, !PT ;  /* 0x000000091c1c7212 */ /* 0x000fe200078ec0ff */
[----:B------:R-:W-:Y:S01]  /*07f0*/  NOP ;  /* 0x0000000000007918 */ /* 0x000fe20000000000 */
[----:B------:R-:W-:Y:S01]  /*0800*/  SEL R16, R16, 0x2, P6 ;  /* 0x0000000210107807 */ /* 0x000fe20003000000 */
[----:B------:R-:W-:Y:S06]  /*0810*/  @!P2 BRA `(.L_x_3) ;  /* 0x000000000008a947 */ /* 0x000fec0003800000 */
[----:B-12-4-:R-:W-:Y:S01]  /*0820*/  UCGABAR_ARV ;  /* 0x00000000000079c7 */ /* 0x016fe20008000000 */
[----:B------:R-:W-:Y:S05]  /*0830*/  BRA `(.L_x_4) ;  /* 0x0000000000047947 */ /* 0x000fea0003800000 */
.L_x_3:
[----:B-12-4-:R-:W-:Y:S01]  /*0840*/  NOP ;  /* 0x0000000000007918 */ /* 0x016fe20000000000 */
.L_x_4:
[----:B------:R-:W1:Y:S01]  /*0850*/  LDC R17, c[0x0][0x65c] ;  /* 0x00019700ff117b82 */ /* 0x000e620000000800 */
[----:B------:R-:W-:Y:S02]  /*0860*/  IMAD.U32 R8, RZ, RZ, UR8 ;  /* 0x00000008ff087e24 */ /* 0x000fe4000f8e00ff */
[----:B------:R-:W-:Y:S01]  /*0870*/  IMAD.MOV.U32 R9, RZ, RZ, RZ ;  /* 0x000000ffff097224 */ /* 0x000fe200078e00ff */
[----:B-1----:R-:W-:-:S04]  /*0880*/  ISETP.NE.AND P1, PT, R17, 0x1, PT ;  /* 0x000000011100780c */ /* 0x002fc80003f25270 */
[----:B------:R-:W-:-:S09]  /*0890*/  P2R R5, PR, RZ, 0x2 ;  /* 0x00000002ff057803 */ /* 0x000fd20000000000 */
[----:B------:R-:W1:Y:S01]  /*08a0*/  @P1 LDC R19, c[0x0][0x10] ;  /* 0x00000400ff131b82 */ /* 0x000e620000000800 */
[----:B------:R-:W-:Y:S02]  /*08b0*/  @P1 IMAD.MOV.U32 R5, RZ, RZ, RZ ;  /* 0x000000ffff051224 */ /* 0x000fe400078e00ff */
[----:B------:R-:W-:-:S05]  /*08c0*/  @P1 IMAD.MOV.U32 R13, RZ, RZ, RZ ;  /* 0x000000ffff0d1224 */ /* 0x000fca00078e00ff */
[----:B------:R-:W2:Y:S01]  /*08d0*/  @!P1 LDC R11, c[0x0][0xc] ;  /* 0x00000300ff0b9b82 */ /* 0x000ea20000000800 */
[----:B0-----:R-:W-:Y:S01]  /*08e0*/  ULDC UR4, c[0x0][0xc] ;  /* 0x0000030000047ab9 */ /* 0x001fe20000000800 */
[----:B------:R-:W-:Y:S01]  /*08f0*/  ULDC UR5, c[0x0][0x10] ;  /* 0x0000040000057ab9 */ /* 0x000fe20000000800 */
[----:B------:R-:W-:Y:S01]  /*0900*/  ULDC UR6, c[0x0][0x14] ;  /* 0x0000050000067ab9 */ /* 0x000fe20000000800 */
[----:B------:R-:W-:-:S04]  /*0910*/  UIMAD.WIDE.U32 UR4, UR4, UR5, URZ ;  /* 0x00000005040472a5 */ /* 0x000fc8000f8e003f */
[----:B------:R-:W-:Y:S02]  /*0920*/  UIMAD.WIDE.U32 UR36, UR4, UR6, URZ ;  /* 0x00000006042472a5 */ /* 0x000fe4000f8e003f */
[----:B------:R-:W-:-:S04]  /*0930*/  UIMAD UR42, UR5, UR6, URZ ;  /* 0x00000006052a72a4 */ /* 0x000fc8000f8e023f */
[----:B------:R-:W-:Y:S01]  /*0940*/  UIADD3 UR42, UR37, UR42, URZ ;  /* 0x0000002a252a7290 */ /* 0x000fe2000fffe03f */
[----:B-1----:R-:W-:-:S04]  /*0950*/  @P1 IMAD.WIDE.U32 R18, R19, UR8, R4 ;  /* 0x0000000813121c25 */ /* 0x002fc8000f8e0004 */
[----:B------:R-:W-:Y:S02]  /*0960*/  @P1 IMAD.IADD R19, R19, 0x1, R13 ;  /* 0x0000000113131824 */ /* 0x000fe400078e020d */
[----:B--2---:R-:W-:-:S04]  /*0970*/  @!P1 IMAD.WIDE.U32 R8, R4, R11, R8 ;  /* 0x0000000b04089225 */ /* 0x004fc800078e0008 */
[----:B------:R-:W-:Y:S02]  /*0980*/  @!P1 IMAD.MOV.U32 R18, RZ, RZ, R8 ;  /* 0x000000ffff129224 */ /* 0x000fe400078e0008 */
[----:B------:R-:W-:Y:S01]  /*0990*/  @!P1 IMAD.MOV.U32 R19, RZ, RZ, R9 ;  /* 0x000000ffff139224 */ /* 0x000fe200078e0009 */
[----:B------:R-:W-:Y:S06]  /*09a0*/  @!P2 BRA `(.L_x_5) ;  /* 0x00000000000ca947 */ /* 0x000fec0003800000 */
[----:B------:R-:W-:Y:S01]  /*09b0*/  UCGABAR_WAIT ;  /* 0x0000000000007dc7 */ /* 0x000fe20008000000 */
[----:B------:R-:W-:Y:S01]  /*09c0*/  CCTL.IVALL ;  /* 0x00000000ff00798f */ /* 0x000fe20002000000 */
[----:B------:R-:W-:Y:S05]  /*09d0*/  BRA `(.L_x_6) ;  /* 0x0000000000047947 */ /* 0x000fea0003800000 */
.L_x_5:
[----:B------:R-:W-:Y:S06]  /*09e0*/  BAR.SYNC.DEFER_BLOCKING 0x0 ;  /* 0x0000000000007b1d */ /* 0x000fec0000010000 */
.L_x_6:
[----:B------:R-:W-:Y:S05]  /*09f0*/  @!P3 BRA `(.L_x_7) ;  /* 0x0000002c00a0b947 */ /* 0x000fea0003800000 */
[----:B------:R-:W-:-:S13]  /*0a00*/  ISETP.GT.U32.AND P0, PT, R10, 0x1, PT ;  /* 0x000000010a00780c */ /* 0x000fda0003f04070 */
[----:B------:R-:W-:Y:S05]  /*0a10*/  @P0 EXIT ;  /* 0x000000000000094d */ /* 0x000fea0003800000 */
[----:B------:R-:W-:Y:S01]  /*0a20*/  ULDC.64 UR4, c[0x0][0x650] ;  /* 0x0001940000047ab9 */ /* 0x000fe20000000a00 */
[----:B------:R-:W-:Y:S01]  /*0a30*/  PRMT R8, RZ, 0x7610, R8 ;  /* 0x00007610ff087816 */ /* 0x000fe20000000008 */
[----:B------:R-:W-:Y:S01]  /*0a40*/  IMAD.MOV.U32 R39, RZ, RZ, -0x1 ;  /* 0xffffffffff277424 */ /* 0x000fe200078e00ff */
[----:B------:R-:W-:Y:S01]  /*0a50*/  ISETP.GE.U32.AND P0, PT, R18, UR4, PT ;  /* 0x0000000412007c0c */ /* 0x000fe2000bf06070 */
[----:B------:R-:W-:Y:S02]  /*0a60*/  IMAD.MOV.U32 R40, RZ, RZ, -0x1 ;  /* 0xffffffffff287424 */ /* 0x000fe400078e00ff */
[----:B------:R-:W-:Y:S01]  /*0a70*/  IMAD.MOV.U32 R29, RZ, RZ, -0x1 ;  /* 0xffffffffff1d7424 */ /* 0x000fe200078e00ff */
[----:B------:R-:W-:-:S13]  /*0a80*/  ISETP.GE.U32.AND.EX P0, PT, R19, UR5, PT, P0 ;  /* 0x0000000513007c0c */ /* 0x000fda000bf06100 */
[----:B------:R-:W-:Y:S05]  /*0a90*/  @P0 BRA `(.L_x_8) ;  /* 0x0000000400240947 */ /* 0x000fea0003800000 */
[----:B------:R-:W0:Y:S01]  /*0aa0*/  LDC.64 R20, c[0x0][0x628] ;  /* 0x00018a00ff147b82 */ /* 0x000e220000000a00 */
[----:B------:R-:W-:Y:S02]  /*0ab0*/  IMAD.MOV.U32 R8, RZ, RZ, R18 ;  /* 0x000000ffff087224 */ /* 0x000fe400078e0012 */
[----:B------:R-:W-:-:S05]  /*0ac0*/  IMAD.MOV.U32 R9, RZ, RZ, R19 ;  /* 0x000000ffff097224 */ /* 0x000fca00078e0013 */
[----:B------:R-:W1:Y:S08]  /*0ad0*/  LDC R2, c[0x0][0x630] ;  /* 0x00018c00ff027b82 */ /* 0x000e700000000800 */
[----:B------:R-:W2:Y:S01]  /*0ae0*/  LDC.64 R26, c[0x0][0x620] ;  /* 0x00018800ff1a7b82 */ /* 0x000ea20000000a00 */
[----:B0-----:R-:W-:-:S04]  /*0af0*/  ISETP.NE.U32.AND P0, PT, R20, RZ, PT ;  /* 0x000000ff1400720c */ /* 0x001fc80003f05070 */
[----:B------:R-:W-:-:S13]  /*0b00*/  ISETP.NE.AND.EX P0, PT, R21, RZ, PT, P0 ;  /* 0x000000ff1500720c */ /* 0x000fda0003f05300 */
[----:B-12---:R-:W-:Y:S05]  /*0b10*/  @!P0 BRA `(.L_x_9) ;  /* 0x0000000000288947 */ /* 0x006fea0003800000 */
[----:B------:R-:W0:Y:S02]  /*0b20*/  LDC R13, c[0x0][0x634] ;  /* 0x00018d00ff0d7b82 */ /* 0x000e240000000800 */
[----:B0-----:R-:W-:-:S05]  /*0b30*/  IADD3 R13, P0, R18, R13, RZ ;  /* 0x0000000d120d7210 */ /* 0x001fca0007f1e0ff */
[----:B------:R-:W-:-:S04]  /*0b40*/  IMAD.X R15, RZ, RZ, R19, P0 ;  /* 0x000000ffff0f7224 */ /* 0x000fc800000e0613 */
[----:B------:R-:W-:-:S04]  /*0b50*/  IMAD.WIDE.U32 R8, R15, R20, RZ ;  /* 0x000000140f087225 */ /* 0x000fc800078e00ff */
[----:B------:R-:W-:-:S04]  /*0b60*/  IMAD.WIDE.U32 R10, P0, R13, R21, R8 ;  /* 0x000000150d0a7225 */ /* 0x000fc80007800008 */
[----:B------:R-:W-:-:S04]  /*0b70*/  IMAD.WIDE.U32 R8, R13, R20, RZ ;  /* 0x000000140d087225 */ /* 0x000fc800078e00ff */
[----:B------:R-:W-:Y:S01]  /*0b80*/  IMAD.X R13, RZ, RZ, RZ, P0 ;  /* 0x000000ffff0d7224 */ /* 0x000fe200000e06ff */
[----:B------:R-:W-:Y:S01]  /*0b90*/  IADD3 RZ, P0, R9, R10, RZ ;  /* 0x0000000a09ff7210 */ /* 0x000fe20007f1e0ff */
[----:B------:R-:W-:-:S04]  /*0ba0*/  IMAD.MOV.U32 R12, RZ, RZ, R11 ;  /* 0x000000ffff0c7224 */ /* 0x000fc800078e000b */
[----:B------:R-:W-:-:S08]  /*0bb0*/  IMAD.WIDE.U32.X R8, R15, R21, R12, P0 ;  /* 0x000000150f087225 */ /* 0x000fd000000e040c */
.L_x_9:
[----:B------:R-:W0:Y:S01]  /*0bc0*/  LDC.64 R30, c[0x0][0x640] ;  /* 0x00019000ff1e7b82 */ /* 0x000e220000000a00 */
[--C-:B------:R-:W-:Y:S01]  /*0bd0*/  SHF.R.U64 R29, R8, R2, R9.reuse ;  /* 0x00000002081d7219 */ /* 0x100fe20000001209 */
[----:B------:R-:W-:Y:S01]  /*0be0*/  IMAD R24, R7, R24, R4 ;  /* 0x0000001807187224 */ /* 0x000fe200078e0204 */
[----:B------:R-:W-:Y:S02]  /*0bf0*/  SHF.R.U32.HI R2, RZ, R2, R9 ;  /* 0x00000002ff027219 */ /* 0x000fe40000011609 */
[----:B------:R-:W-:-:S03]  /*0c00*/  IADD3 R5, P0, RZ, -R29, RZ ;  /* 0x8000001dff057210 */ /* 0x000fc60007f1e0ff */
[----:B------:R-:W1:Y:S02]  /*0c10*/  LDC R10, c[0x0][0x618] ;  /* 0x00018600ff0a7b82 */ /* 0x000e640000000800 */
[----:B------:R-:W-:-:S04]  /*0c20*/  IMAD.X R9, RZ, RZ, ~R2, P0 ;  /* 0x000000ffff097224 */ /* 0x000fc800000e0e02 */
[-C--:B------:R-:W-:Y:S02]  /*0c30*/  IMAD R2, R9, R26.reuse, RZ ;  /* 0x0000001a09027224 */ /* 0x080fe400078e02ff */
[----:B------:R-:W2:Y:S01]  /*0c40*/  LDC R14, c[0x0][0x608] ;  /* 0x00018200ff0e7b82 */ /* 0x000ea20000000800 */
[----:B------:R-:W-:-:S04]  /*0c50*/  IMAD.WIDE.U32 R8, R5, R26, R18 ;  /* 0x0000001a05087225 */ /* 0x000fc800078e0012 */
[----:B------:R-:W-:Y:S02]  /*0c60*/  IMAD R5, R5, R27, R2 ;  /* 0x0000001b05057224 */ /* 0x000fe400078e0202 */
[----:B------:R-:W-:Y:S01]  /*0c70*/  IMAD.MOV.U32 R27, RZ, RZ, 0x1 ;  /* 0x00000001ff1b7424 */ /* 0x000fe200078e00ff */
[----:B------:R-:W3:Y:S01]  /*0c80*/  LDC R20, c[0x0][0x658] ;  /* 0x00019600ff147b82 */ /* 0x000ee20000000800 */
[----:B------:R-:W-:Y:S01]  /*0c90*/  IMAD.IADD R5, R9, 0x1, R5 ;  /* 0x0000000109057824 */ /* 0x000fe200078e0205 */
[----:B0-----:R-:W-:Y:S01]  /*0ca0*/  ISETP.NE.U32.AND P0, PT, R30, RZ, PT ;  /* 0x000000ff1e00720c */ /* 0x001fe20003f05070 */
[----:B------:R-:W-:-:S03]  /*0cb0*/  IMAD.MOV.U32 R9, RZ, RZ, -0x1 ;  /* 0xffffffffff097424 */ /* 0x000fc600078e00ff */
[----:B------:R-:W-:Y:S02]  /*0cc0*/  ISETP.NE.AND.EX P0, PT, R31, RZ, PT, P0 ;  /* 0x000000ff1f00720c */ /* 0x000fe40003f05300 */
[----:B------:R-:W0:Y:S01]  /*0cd0*/  LDC R15, c[0x0][0x600] ;  /* 0x00018000ff0f7b82 */ /* 0x000e220000000800 */
[-CC-:B-1----:R-:W-:Y:S02]  /*0ce0*/  SHF.R.U64 R12, R8, R10.reuse, R5.reuse ;  /* 0x0000000a080c7219 */ /* 0x182fe40000001205 */
[----:B------:R-:W-:-:S05]  /*0cf0*/  SHF.R.U32.HI R5, RZ, R10, R5 ;  /* 0x0000000aff057219 */ /* 0x000fca0000011605 */
[----:B------:R-:W1:Y:S01]  /*0d00*/  LDC R21, c[0x0][0x648] ;  /* 0x00019200ff157b82 */ /* 0x000e620000000800 */
[-CC-:B--2---:R-:W-:Y:S02]  /*0d10*/  SHF.R.U64 R32, R12, R14.reuse, R5.reuse ;  /* 0x0000000e0c207219 */ /* 0x184fe40000001205 */
[----:B------:R-:W-:-:S05]  /*0d20*/  SHF.R.U32.HI R5, RZ, R14, R5 ;  /* 0x0000000eff057219 */ /* 0x000fca0000011605 */
[----:B------:R-:W2:Y:S01]  /*0d30*/  LDC R25, c[0x0][0x638] ;  /* 0x00018e00ff197b82 */ /* 0x000ea20000000800 */
[-CC-:B---3--:R-:W-:Y:S02]  /*0d40*/  SHF.R.U64 R14, R32, R20.reuse, R5.reuse ;  /* 0x00000014200e7219 */ /* 0x188fe40000001205 */
[-C--:B------:R-:W-:Y:S02]  /*0d50*/  SHF.L.U32 R2, R9, R20.reuse, RZ ;  /* 0x0000001409027219 */ /* 0x080fe400000006ff */
[----:B------:R-:W-:Y:S01]  /*0d60*/  SHF.R.U32.HI R5, RZ, R20, R5 ;  /* 0x00000014ff057219 */ /* 0x000fe20000011605 */
[----:B------:R-:W-:Y:S01]  /*0d70*/  IMAD.MOV.U32 R4, RZ, RZ, R14 ;  /* 0x000000ffff047224 */ /* 0x000fe200078e000e */
[----:B------:R-:W-:Y:S01]  /*0d80*/  LOP3.LUT R7, RZ, R2, RZ, 0x33, !PT ;  /* 0x00000002ff077212 */ /* 0x000fe200078e33ff */
[----:B------:R-:W3:Y:S01]  /*0d90*/  LDC R26, c[0x0][0x610] ;  /* 0x00018400ff1a7b82 */ /* 0x000ee20000000800 */
[----:B------:R-:W-:Y:S05]  /*0da0*/  @!P0 BRA `(.L_x_10) ;  /* 0x0000000000288947 */ /* 0x000fea0003800000 */
[----:B------:R-:W4:Y:S02]  /*0db0*/  LDC R11, c[0x0][0x64c] ;  /* 0x00019300ff0b7b82 */ /* 0x000f240000000800 */
[----:B----4-:R-:W-:-:S05]  /*0dc0*/  IADD3 R11, P0, R14, R11, RZ ;  /* 0x0000000b0e0b7210 */ /* 0x010fca0007f1e0ff */
        /* <DEDUP_REMOVED lines=8> */
.L_x_10:
[----:B-1----:R-:W-:Y:S01]  /*0e50*/  SHF.R.U64 R4, R4, R21, R5 ;  /* 0x0000001504047219 */ /* 0x002fe20000001205 */
[----:B0-----:R-:W-:Y:S01]  /*0e60*/  VIADD R5, R15, 0xffffffff ;  /* 0xffffffff0f057836 */ /* 0x001fe20000000000 */
[----:B------:R-:W-:Y:S02]  /*0e70*/  SHF.L.U32 R2, R27, R20, RZ ;  /* 0x000000141b027219 */ /* 0x000fe400000006ff */
[----:B------:R-:W-:Y:S01]  /*0e80*/  LOP3.LUT R7, R32, R7, RZ, 0xc0, !PT ;  /* 0x0000000720077212 */ /* 0x000fe200078ec0ff */
[----:B------:R-:W-:Y:S01]  /*0e90*/  IMAD.MOV R8, RZ, RZ, -R4 ;  /* 0x000000ffff087224 */ /* 0x000fe200078e0a04 */
[----:B------:R-:W-:Y:S02]  /*0ea0*/  SEL R3, R3, R24, !P1 ;  /* 0x0000001803037207 */ /* 0x000fe40004800000 */
[----:B------:R-:W-:Y:S01]  /*0eb0*/  LOP3.LUT R5, R12, R5, RZ, 0xc0, !PT ;  /* 0x000000050c057212 */ /* 0x000fe200078ec0ff */
[----:B------:R-:W-:Y:S02]  /*0ec0*/  IMAD R4, R2, R4, R7 ;  /* 0x0000000402047224 */ /* 0x000fe400078e0207 */
[----:B--2---:R-:W-:-:S02]  /*0ed0*/  IMAD R2, R8, R25, R14 ;  /* 0x0000001908027224 */ /* 0x004fc400078e020e */
[----:B---3--:R-:W-:Y:S02]  /*0ee0*/  IMAD R3, R4, R26, R3 ;  /* 0x0000001a04037224 */ /* 0x008fe400078e0203 */
[----:B------:R-:W-:Y:S02]  /*0ef0*/  IMAD R2, R2, R15, R5 ;  /* 0x0000000f02027224 */ /* 0x000fe400078e0205 */
[----:B------:R-:W-:-:S03]  /*0f00*/  IMAD.MOV.U32 R8, RZ, RZ, 0x1 ;  /* 0x00000001ff087424 */ /* 0x000fc600078e00ff */
[----:B------:R-:W-:Y:S02]  /*0f10*/  SEL R40, R2, R3, !P1 ;  /* 0x0000000302287207 */ /* 0x000fe40004800000 */
[----:B------:R-:W-:-:S07]  /*0f20*/  SEL R39, R3, R2, !P1 ;  /* 0x0000000203277207 */ /* 0x000fce0004800000 */
.L_x_8:
[----:B------:R-:W-:-:S08]  /*0f30*/  NOP ;  /* 0x0000000000007918 */ /* 0x000fd00000000000 */
[----:B------:R-:W0:Y:S02]  /*0f40*/  USETMAXREG.TRY_ALLOC.CTAPOOL UP0, 0xe8 ;  /* 0x000000e8000079c8 */ /* 0x000e240008000600 */
[----:B0-----:R-:W-:-:S13]  /*0f50*/  PLOP3.LUT P0, PT, PT, PT, UP0, 0x80, 0x0 ;  /* 0x000000000000781c */ /* 0x001fda0003f0f008 */
[----:B------:R-:W-:Y:S05]  /*0f60*/  @!P0 BRA `(.L_x_8) ;  /* 0xfffffffc00f08947 */ /* 0x000fea000383ffff */
[----:B------:R-:W-:Y:S01]  /*0f70*/  ULDC.64 UR4, c[0x0][0x598] ;  /* 0x0001660000047ab9 */ /* 0x000fe20000000a00 */
[----:B------:R-:W-:Y:S01]  /*0f80*/  ULDC.64 UR38, c[0x0][0x208] ;  /* 0x0000820000267ab9 */ /* 0x000fe20000000a00 */
[----:B------:R-:W-:-:S04]  /*0f90*/  ISETP.NE.U32.AND P0, PT, RZ, UR4, PT ;  /* 0x00000004ff007c0c */ /* 0x000fc8000bf05070 */
[----:B------:R-:W-:-:S13]  /*0fa0*/  ISETP.NE.AND.EX P0, PT, RZ, UR5, PT, P0 ;  /* 0x00000005ff007c0c */ /* 0x000fda000bf05300 */
[----:B------:R-:W-:Y:S05]  /*0fb0*/  @!P0 BRA `(.L_x_11) ;  /* 0x00000000001c8947 */ /* 0x000fea0003800000 */
[----:B------:R-:W0:Y:S02]  /*0fc0*/  LDC.64 R2, c[0x0][0x598] ;  /* 0x00016600ff027b82 */ /* 0x000e240000000a00 */
[----:B0-----:R-:W2:Y:S02]  /*0fd0*/  LDG.E.64 R2, desc[UR38][R2.64] ;  /* 0x0000002602027981 */ /* 0x001ea4000c1e1b00 */
[----:B--2---:R-:W-:-:S04]  /*0fe0*/  ISETP.NE.U32.AND P0, PT, R2, RZ, PT ;  /* 0x000000ff0200720c */ /* 0x004fc80003f05070 */
[----:B------:R-:W-:-:S13]  /*0ff0*/  ISETP.NE.AND.EX P0, PT, R3, RZ, PT, P0 ;  /* 0x000000ff0300720c */ /* 0x000fda0003f05300 */
[----:B------:R-:W-:Y:S05]  /*1000*/  @!P0 BRA `(.L_x_11) ;  /* 0x0000000000088947 */ /* 0x000fea0003800000 */
[----:B------:R0:W5:Y:S01]  /*1010*/  LD.E R36, desc[UR38][R2.64] ;  /* 0x0000002602247980 */ /* 0x000162000c101900 */
[----:B------:R-:W-:Y:S05]  /*1020*/  BRA `(.L_x_12) ;  /* 0x0000000000247947 */ /* 0x000fea0003800000 */
.L_x_11:
[----:B------:R-:W-:Y:S02]  /*1030*/  ULDC.64 UR4, c[0x0][0x588] ;  /* 0x0001620000047ab9 */ /* 0x000fe40000000a00 */
[----:B------:R-:W-:-:S04]  /*1040*/  ISETP.NE.U32.AND P0, PT, RZ, UR4, PT ;  /* 0x00000004ff007c0c */ /* 0x000fc8000bf05070 */
[----:B------:R-:W-:-:S13]  /*1050*/  ISETP.NE.AND.EX P0, PT, RZ, UR5, PT, P0 ;  /* 0x00000005ff007c0c */ /* 0x000fda000bf05300 */
[----:B------:R-:W-:Y:S05]  /*1060*/  @!P0 BRA `(.L_x_13) ;  /* 0x00000000000c8947 */ /* 0x000fea0003800000 */
[----:B------:R-:W0:Y:S02]  /*1070*/  LDC.64 R36, c[0x0][0x588] ;  /* 0x00016200ff247b82 */ /* 0x000e240000000a00 */
[----:B0-----:R1:W5:Y:S01]  /*1080*/  LDG.E R36, desc[UR38][R36.64] ;  /* 0x0000002624247981 */ /* 0x001362000c1e1900 */
[----:B------:R-:W-:Y:S05]  /*1090*/  BRA `(.L_x_12) ;  /* 0x0000000000087947 */ /* 0x000fea0003800000 */
.L_x_13:
[----:B------:R-:W-:Y:S02]  /*10a0*/  ULDC UR4, c[0x0][0x580] ;  /* 0x0001600000047ab9 */ /* 0x000fe40000000800 */
[----:B------:R-:W-:-:S07]  /*10b0*/  IMAD.U32 R36, RZ, RZ, UR4 ;  /* 0x00000004ff247e24 */ /* 0x000fce000f8e00ff */
.L_x_12:
[----:B------:R-:W-:Y:S02]  /*10c0*/  ULDC.64 UR4, c[0x0][0x5a0] ;  /* 0x0001680000047ab9 */ /* 0x000fe40000000a00 */
[----:B------:R-:W-:-:S04]  /*10d0*/  ISETP.NE.U32.AND P0, PT, RZ, UR4, PT ;  /* 0x00000004ff007c0c */ /* 0x000fc8000bf05070 */
[----:B------:R-:W-:-:S13]  /*10e0*/  ISETP.NE.AND.EX P0, PT, RZ, UR5, PT, P0 ;  /* 0x00000005ff007c0c */ /* 0x000fda000bf05300 */
[----:B------:R-:W-:Y:S05]  /*10f0*/  @!P0 BRA `(.L_x_14) ;  /* 0x00000000001c8947 */ /* 0x000fea0003800000 */
[----:B0-----:R-:W0:Y:S02]  /*1100*/  LDC.64 R2, c[0x0][0x5a0] ;  /* 0x00016800ff027b82 */ /* 0x001e240000000a00 */
[----:B0-----:R-:W2:Y:S02]  /*1110*/  LDG.E.64 R2, desc[UR38][R2.64] ;  /* 0x0000002602027981 */ /* 0x001ea4000c1e1b00 */
[----:B--2---:R-:W-:-:S04]  /*1120*/  ISETP.NE.U32.AND P0, PT, R2, RZ, PT ;  /* 0x000000ff0200720c */ /* 0x004fc80003f05070 */
[----:B------:R-:W-:-:S13]  /*1130*/  ISETP.NE.AND.EX P0, PT, R3, RZ, PT, P0 ;  /* 0x000000ff0300720c */ /* 0x000fda0003f05300 */
[----:B------:R-:W-:Y:S05]  /*1140*/  @!P0 BRA `(.L_x_14) ;  /* 0x0000000000088947 */ /* 0x000fea0003800000 */
[----:B-1----:R0:W5:Y:S01]  /*1150*/  LD.E R37, desc[UR38][R2.64] ;  /* 0x0000002602257980 */ /* 0x002162000c101900 */
[----:B------:R-:W-:Y:S05]  /*1160*/  BRA `(.L_x_15) ;  /* 0x0000000000247947 */ /* 0x000fea0003800000 */
.L_x_14:
[----:B------:R-:W-:Y:S02]  /*1170*/  ULDC.64 UR4, c[0x0][0x590] ;  /* 0x0001640000047ab9 */ /* 0x000fe40000000a00 */
[----:B------:R-:W-:-:S04]  /*1180*/  ISETP.NE.U32.AND P0, PT, RZ, UR4, PT ;  /* 0x00000004ff007c0c */ /* 0x000fc8000bf05070 */
[----:B------:R-:W-:-:S13]  /*1190*/  ISETP.NE.AND.EX P0, PT, RZ, UR5, PT, P0 ;  /* 0x00000005ff007c0c */ /* 0x000fda000bf05300 */
[----:B------:R-:W-:Y:S05]  /*11a0*/  @!P0 BRA `(.L_x_16) ;  /* 0x00000000000c8947 */ /* 0x000fea0003800000 */
[----:B0-----:R-:W1:Y:S02]  /*11b0*/  LDC.64 R2, c[0x0][0x590] ;  /* 0x00016400ff027b82 */ /* 0x001e640000000a00 */
[----:B-1----:R1:W5:Y:S01]  /*11c0*/  LDG.E R37, desc[UR38][R2.64] ;  /* 0x0000002602257981 */ /* 0x002362000c1e1900 */
[----:B------:R-:W-:Y:S05]  /*11d0*/  BRA `(.L_x_15) ;  /* 0x0000000000087947 */ /* 0x000fea0003800000 */
.L_x_16:
[----:B------:R-:W-:Y:S02]  /*11e0*/  ULDC UR4, c[0x0][0x584] ;  /* 0x0001610000047ab9 */ /* 0x000fe40000000800 */
[----:B-1----:R-:W-:-:S07]  /*11f0*/  IMAD.U32 R37, RZ, RZ, UR4 ;  /* 0x00000004ff257e24 */ /* 0x002fce000f8e00ff */
.L_x_15:
[----:B------:R-:W-:-:S13]  /*1200*/  LOP3.LUT P0, RZ, R8, 0xff, RZ, 0xc0, !PT ;  /* 0x000000ff08ff7812 */ /* 0x000fda000780c0ff */
[----:B------:R-:W-:Y:S05]  /*1210*/  @!P0 EXIT ;  /* 0x000000000000894d */ /* 0x000fea0003800000 */
[----:B------:R-:W-:Y:S01]  /*1220*/  ULDC UR4, c[0x0][0x28c] ;  /* 0x0000a30000047ab9 */ /* 0x000fe20000000800 */
[----:B01----:R-:W-:Y:S01]  /*1230*/  SHF.R.U32.HI R2, RZ, 0x1, R0 ;  /* 0x00000001ff027819 */ /* 0x003fe20000011600 */
[----:B------:R-:W-:Y:S01]  /*1240*/  UIADD3 UR4, UR4, 0x3f, URZ ;  /* 0x0000003f04047890 */ /* 0x000fe2000fffe03f */
[----:B------:R-:W-:Y:S01]  /*1250*/  SHF.R.U32.HI R0, RZ, 0x2, R22 ;  /* 0x00000002ff007819 */ /* 0x000fe20000011616 */
[----:B------:R-:W-:Y:S01]  /*1260*/  UMOV UR40, URZ ;  /* 0x0000003f00287c82 */ /* 0x000fe20008000000 */
[----:B------:R-:W-:Y:S01]  /*1270*/  LOP3.LUT R6, R6, 0x1, RZ, 0xc0, !PT ;  /* 0x0000000106067812 */ /* 0x000fe200078ec0ff */
[----:B------:R-:W-:Y:S01]  /*1280*/  USHF.R.S32.HI UR5, URZ, 0x1f, UR4 ;  /* 0x0000001f3f057899 */ /* 0x000fe20008011404 */
[----:B------:R-:W-:Y:S01]  /*1290*/  LOP3.LUT R31, R2, 0x30, RZ, 0xc0, !PT ;  /* 0x00000030021f7812 */ /* 0x000fe200078ec0ff */
[----:B------:R-:W-:Y:S01]  /*12a0*/  UMOV UR41, URZ ;  /* 0x0000003f00297c82 */ /* 0x000fe20008000000 */
[----:B------:R-:W-:Y:S01]  /*12b0*/  LOP3.LUT R0, R0, 0x7, RZ, 0xc0, !PT ;  /* 0x0000000700007812 */ /* 0x000fe200078ec0ff */
[----:B------:R-:W-:Y:S01]  /*12c0*/  ULEA.HI UR5, UR5, UR4, URZ, 0x6 ;  /* 0x0000000405057291 */ /* 0x000fe2000f8f303f */
[----:B------:R-:W-:Y:S01]  /*12d0*/  IMAD.SHL.U32 R5, R6, 0x40, RZ ;  /* 0x0000004006057824 */ /* 0x000fe200078e00ff */
[----:B------:R-:W-:Y:S01]  /*12e0*/  LOP3.LUT R54, R16, 0x1, RZ, 0xfc, !PT ;  /* 0x0000000110367812 */ /* 0x000fe200078efcff */
[----:B------:R-:W-:Y:S01]  /*12f0*/  ULDC UR4, c[0x0][0x284] ;  /* 0x0000a10000047ab9 */ /* 0x000fe20000000800 */
[----:B------:R-:W-:Y:S01]  /*1300*/  USHF.R.S32.HI UR43, URZ, 0x6, UR5 ;  /* 0x000000063f2b7899 */ /* 0x000fe20008011405 */
[----:B------:R-:W-:-:S02]  /*1310*/  IADD3 R3, RZ, -R31, -R0 ;  /* 0x8000001fff037210 */ /* 0x000fc40007ffe800 */
[----:B------:R-:W-:Y:S01]  /*1320*/  LOP3.LUT R0, R5, 0x40, R0, 0xe2, !PT ;  /* 0x0000004005007812 */ /* 0x000fe200078ee200 */
[----:B------:R-:W-:Y:S02]  /*1330*/  UISETP.LT.AND UP0, UPT, UR43, 0x1, UPT ;  /* 0x000000012b00788c */ /* 0x000fe4000bf01270 */
[----:B------:R-:W-:Y:S01]  /*1340*/  IMAD R3, R6, -0x40, R3 ;  /* 0xffffffc006037824 */ /* 0x000fe200078e0203 */
[----:B------:R-:W-:Y:S01]  /*1350*/  LOP3.LUT R30, R0, R31, RZ, 0xfc, !PT ;  /* 0x0000001f001e7212 */ /* 0x000fe200078efcff */
[----:B------:R-:W-:Y:S01]  /*1360*/  USEL UR44, UR43, 0x1, UP0 ;  /* 0x000000012b2c7887 */ /* 0x000fe20008000000 */
[----:B------:R-:W-:Y:S02]  /*1370*/  IMAD.MOV.U32 R31, RZ, RZ, RZ ;  /* 0x000000ffff1f7224 */ /* 0x000fe400078e00ff */
[----:B------:R-:W-:Y:S01]  /*1380*/  VIADD R38, R3, UR4 ;  /* 0x0000000403267c36 */ /* 0x000fe20008000000 */
[----:B------:R-:W-:-:S12]  /*1390*/  UIADD3 UR44, UR43, -UR44, URZ ;  /* 0x8000002c2b2c7290 */ /* 0x000fd8000fffe03f */
.L_x_48:
[----:B------:R-:W-:Y:S01]  /*13a0*/  LOP3.LUT R0, R22, 0x80, RZ, 0xc0, !PT ;  /* 0x0000008016007812 */ /* 0x000fe200078ec0ff */
[----:B------:R-:W0:Y:S01]  /*13b0*/  S2UR UR7, SR_CgaCtaId ;  /* 0x00000000000779c3 */ /* 0x000e220000008800 */
[----:B------:R-:W-:Y:S02]  /*13c0*/  UMOV UR6, 0x400 ;  /* 0x0000040000067882 */ /* 0x000fe40000000000 */
[----:B------:R-:W-:-:S06]  /*13d0*/  SHF.R.U32.HI R0, RZ, 0x7, R0 ;  /* 0x00000007ff007819 */ /* 0x000fcc0000011600 */
[----:B-1----:R-:W1:Y:S01]  /*13e0*/  SHFL.IDX PT, R0, R0, RZ, 0x1f ;  /* 0x00001fff00007589 */ /* 0x002e6200000e0000 */
[----:B0-----:R-:W-:Y:S01]  /*13f0*/  ULEA UR6, UR7, UR6, 0x18 ;  /* 0x0000000607067291 */ /* 0x001fe2000f8ec03f */
[----:B-1----:R-:W-:-:S13]  /*1400*/  R2UR UR4, R0 ;  /* 0x00000000000472ca */ /* 0x002fda00000e0000 */
[----:B------:R-:W-:-:S04]  /*1410*/  ULEA.HI UR5, UR4, UR4, URZ, 0x1 ;  /* 0x0000000404057291 */ /* 0x000fc8000f8f083f */
[----:B------:R-:W-:-:S04]  /*1420*/  ULOP3.LUT UR5, UR5, 0x7fffe, URZ, 0xc0, !UPT ;  /* 0x0007fffe05057892 */ /* 0x000fc8000f8ec03f */
[----:B------:R-:W-:-:S03]  /*1430*/  UIADD3 UR5, UR4, -UR5, URZ ;  /* 0x8000000504057290 */ /* 0x000fc6000fffe03f */
[----:B------:R-:W-:Y:S01]  /*1440*/  ULDC UR4, c[0x0][0x28c] ;  /* 0x0000a30000047ab9 */ /* 0x000fe20000000800 */
[----:B------:R-:W-:Y:S01]  /*1450*/  ULEA UR5, UR5, UR6, 0xd ;  /* 0x0000000605057291 */ /* 0x000fe2000f8e683f */
[----:B------:R-:W-:-:S03]  /*1460*/  ISETP.LT.AND P0, PT, RZ, UR4, PT ;  /* 0x00000004ff007c0c */ /* 0x000fc6000bf01270 */
[----:B------:R-:W-:-:S04]  /*1470*/  UIADD3 UR5, UR5, 0x180, URZ ;  /* 0x0000018005057890 */ /* 0x000fc8000fffe03f */
[----:B------:R-:W-:-:S04]  /*1480*/  USHF.R.U32.HI UR5, URZ, 0x4, UR5 ;  /* 0x000000043f057899 */ /* 0x000fc80008011605 */
[----:B------:R-:W-:-:S04]  /*1490*/  ULOP3.LUT UR5, UR5, 0x3fff, URZ, 0xc0, !UPT ;  /* 0x00003fff05057892 */ /* 0x000fc8000f8ec03f */
[----:B------:R-:W-:Y:S01]  /*14a0*/  ULOP3.LUT UR45, UR5, 0x10000, URZ, 0xfc, !UPT ;  /* 0x00010000052d7892 */ /* 0x000fe2000f8efc3f */
[----:B--2--5:R-:W-:Y:S11]  /*14b0*/  @P0 BRA `(.L_x_17) ;  /* 0x0000000000400947 */ /* 0x024ff60003800000 */
[----:B------:R-:W-:Y:S01]  /*14c0*/  MOV R0, 0x0 ;  /* 0x0000000000007802 */ /* 0x000fe20000000f00 */
[----:B------:R-:W-:Y:S01]  /*14d0*/  ULDC.64 UR4, c[0x4][0x68] ;  /* 0x01001a0000047ab9 */ /* 0x000fe20000000a00 */
[----:B------:R-:W-:Y:S01]  /*14e0*/  ULDC.64 UR6, c[0x4][0x8] ;  /* 0x0100020000067ab9 */ /* 0x000fe20000000a00 */
[----:B------:R-:W-:Y:S01]  /*14f0*/  IMAD.U32 R4, RZ, RZ, UR4 ;  /* 0x00000004ff047e24 */ /* 0x000fe2000f8e00ff */
[----:B------:R0:W1:Y:S01]  /*1500*/  LDC.64 R2, c[0x4][R0] ;  /* 0x0100000000027b82 */ /* 0x0000620000000a00 */
[----:B------:R-:W-:Y:S01]  /*1510*/  IMAD.U32 R5, RZ, RZ, UR5 ;  /* 0x00000005ff057e24 */ /* 0x000fe2000f8e00ff */
[----:B------:R-:W-:Y:S01]  /*1520*/  ULDC.64 UR4, c[0x4][0x70] ;  /* 0x01001c0000047ab9 */ /* 0x000fe20000000a00 */
[----:B------:R-:W-:Y:S02]  /*1530*/  IMAD.U32 R10, RZ, RZ, UR6 ;  /* 0x00000006ff0a7e24 */ /* 0x000fe4000f8e00ff */
[----:B------:R-:W-:Y:S02]  /*1540*/  IMAD.U32 R6, RZ, RZ, UR4 ;  /* 0x00000004ff067e24 */ /* 0x000fe4000f8e00ff */
[----:B------:R-:W-:-:S02]  /*1550*/  IMAD.U32 R7, RZ, RZ, UR5 ;  /* 0x00000005ff077e24 */ /* 0x000fc4000f8e00ff */
[----:B------:R-:W-:Y:S02]  /*1560*/  IMAD.U32 R11, RZ, RZ, UR7 ;  /* 0x00000007ff0b7e24 */ /* 0x000fe4000f8e00ff */
[----:B------:R-:W-:Y:S02]  /*1570*/  IMAD.MOV.U32 R8, RZ, RZ, 0x1e1 ;  /* 0x000001e1ff087424 */ /* 0x000fe400078e00ff */
[----:B------:R-:W-:Y:S02]  /*1580*/  IMAD.MOV.U32 R12, RZ, RZ, 0x1 ;  /* 0x00000001ff0c7424 */ /* 0x000fe400078e00ff */
[----:B0-----:R-:W-:-:S07]  /*1590*/  IMAD.MOV.U32 R13, RZ, RZ, RZ ;  /* 0x000000ffff0d7224 */ /* 0x001fce00078e00ff */
[----:B------:R-:W-:-:S07]  /*15a0*/  LEPC R20, `(.L_x_17) ;  /* 0x000000001014794e */ /* 0x000fce0000000000 */
[----:B-1---5:R-:W-:Y:S05]  /*15b0*/  CALL.ABS.NOINC R2 ;  /* 0x0000000002007343 */ /* 0x022fea0003c00000 */
.L_x_17:
[----:B------:R-:W-:-:S13]  /*15c0*/  ISETP.NE.AND P0, PT, R54, 0x3, PT ;  /* 0x000000033600780c */ /* 0x000fda0003f05270 */
[----:B------:R-:W-:Y:S05]  /*15d0*/  @!P0 BRA `(.L_x_18) ;  /* 0x0000000000048947 */ /* 0x000fea0003800000 */
[----:B------:R-:W-:Y:S01]  /*15e0*/  BPT.TRAP 0x1 ;  /* 0x000000040000795c */ /* 0x000fe20000300000 */
.L_x_18:
[----:B------:R-:W0:Y:S01]  /*15f0*/  S2UR UR5, SR_CgaCtaId ;  /* 0x00000000000579c3 */ /* 0x000e220000008800 */
[----:B------:R-:W-:Y:S01]  /*1600*/  UMOV UR4, 0x400 ;  /* 0x0000040000047882 */ /* 0x000fe20000000000 */
[----:B------:R-:W-:Y:S02]  /*1610*/  IMAD.U32 R0, RZ, RZ, UR40 ;  /* 0x00000028ff007e24 */ /* 0x000fe4000f8e00ff */
[----:B------:R-:W-:-:S03]  /*1620*/  IMAD.U32 R2, RZ, RZ, UR41 ;  /* 0x00000029ff027e24 */ /* 0x000fc6000f8e00ff */
[----:B------:R-:W-:Y:S01]  /*1630*/  SHF.L.U32 R0, R0, 0x1f, RZ ;  /* 0x0000001f00007819 */ /* 0x000fe200000006ff */
[----:B0-----:R-:W-:-:S06]  /*1640*/  ULEA UR4, UR5, UR4, 0x18 ;  /* 0x0000000405047291 */ /* 0x001fcc000f8ec03f */
[----:B------:R-:W-:-:S04]  /*1650*/  IMAD.U32 R5, RZ, RZ, UR4 ;  /* 0x00000004ff057e24 */ /* 0x000fc8000f8e00ff */
[----:B------:R-:W-:-:S04]  /*1660*/  IMAD R3, R2, 0x8, R5 ;  /* 0x0000000802037824 */ /* 0x000fc800078e0205 */
[----:B------:R0:W1:Y:S01]  /*1670*/  SYNCS.PHASECHK.TRANS64.TRYWAIT P1, [R3+URZ], R0 ;  /* 0x00000000030075a7 */ /* 0x000062000802017f */
[----:B------:R-:W-:Y:S05]  /*1680*/  @!P0 BRA `(.L_x_19) ;  /* 0x0000000000048947 */ /* 0x000fea0003800000 */
[----:B------:R-:W-:Y:S01]  /*1690*/  BPT.TRAP 0x1 ;  /* 0x000000040000795c */ /* 0x000fe20000300000 */
.L_x_19:
[----:B------:R-:W-:-:S05]  /*16a0*/  IMAD.U32 R2, RZ, RZ, UR44 ;  /* 0x0000002cff027e24 */ /* 0x000fca000f8e00ff */
[----:B------:R-:W-:Y:S01]  /*16b0*/  ISETP.GE.AND P2, PT, R2, 0x1, PT ;  /* 0x000000010200780c */ /* 0x000fe20003f46270 */
[----:B-1----:R-:W-:-:S12]  /*16c0*/  @P1 BRA `(.L_x_20) ;  /* 0x0000000000081947 */ /* 0x002fd80003800000 */
[----:B------:R-:W1:Y:S02]  /*16d0*/  SYNCS.PHASECHK.TRANS64.TRYWAIT P1, [R3+URZ], R0 ;  /* 0x00000000030075a7 */ /* 0x000e64000802017f */
[----:B-1----:R-:W-:Y:S05]  /*16e0*/  @!P1 BRA `(.L_x_21) ;  /* 0x0000003800009947 */ /* 0x002fea0003800000 */
.L_x_20:
[----:B------:R-:W-:Y:S05]  /*16f0*/  WARPSYNC.ALL ;  /* 0x0000000000007948 */ /* 0x000fea0003800000 */
[----:B------:R-:W-:Y:S01]  /*1700*/  R2UR UR4, R5 ;  /* 0x00000000050472ca */ /* 0x000fe200000e0000 */
[----:B------:R-:W-:Y:S01]  /*1710*/  ULEA UR6, UR41, UR45, 0xb ;  /* 0x0000002d29067291 */ /* 0x000fe2000f8e583f */
[----:B------:R-:W-:Y:S01]  /*1720*/  WARPGROUP.ARRIVE ;  /* 0x00000000000079c5 */ /* 0x000fe20000000000 */
[----:B------:R-:W-:Y:S01]  /*1730*/  UMOV UR9, 0x40000040 ;  /* 0x4000004000097882 */ /* 0x000fe20000000000 */
[----:B------:R-:W-:Y:S01]  /*1740*/  UMOV UR11, 0x40000000 ;  /* 0x40000000000b7882 */ /* 0x000fe20000000000 */
[----:B------:R-:W-:-:S03]  /*1750*/  UIADD3 UR7, UR6, 0x400, URZ ;  /* 0x0000040006077890 */ /* 0x000fc6000fffe03f */
[----:B------:R-:W-:-:S05]  /*1760*/  UMOV UR8, UR6 ;  /* 0x0000000600087c82 */ /* 0x000fca0008000000 */
[----:B------:R-:W-:-:S04]  /*1770*/  UIADD3 UR4, UR4, 0x30180, URZ ;  /* 0x0003018004047890 */ /* 0x000fc8000fffe03f */
[----:B------:R-:W-:-:S04]  /*1780*/  USHF.R.U32.HI UR4, URZ, 0x4, UR4 ;  /* 0x000000043f047899 */ /* 0x000fc80008011604 */
[----:B------:R-:W-:-:S04]  /*1790*/  ULOP3.LUT UR4, UR4, 0x3fff, URZ, 0xc0, !UPT ;  /* 0x00003fff04047892 */ /* 0x000fc8000f8ec03f */
[----:B------:R-:W-:-:S04]  /*17a0*/  ULOP3.LUT UR4, UR4, 0x10000, URZ, 0xfc, !UPT ;  /* 0x0001000004047892 */ /* 0x000fc8000f8efc3f */
[----:B------:R-:W-:-:S07]  /*17b0*/  ULEA UR5, UR41, UR4, 0x6 ;  /* 0x0000000429057291 */ /* 0x000fce000f8e303f */
[----:B------:R-:W-:Y:S02]  /*17c0*/  UMOV UR10, UR5 ;  /* 0x00000005000a7c82 */ /* 0x000fe40008000000 */
[----:B------:R-:W-:Y:S01]  /*17d0*/  HGMMA.64x8x16.F32.BF16 R32, gdesc[UR8], RZ, !UPT, gsb0 ;  /* 0x00000000082079f0 */ /* 0x000fe2000c0018ff */
[----:B------:R-:W-:Y:S01]  /*17e0*/  UMOV UR8, UR7 ;  /* 0x0000000700087c82 */ /* 0x000fe20008000000 */
[----:B------:R-:W-:Y:S01]  /*17f0*/  UMOV UR9, 0x40000040 ;  /* 0x4000004000097882 */ /* 0x000fe20000000000 */
[----:B------:R-:W-:Y:S01]  /*1800*/  UIADD3 UR7, UR6, 0x402, URZ ;  /* 0x0000040206077890 */ /* 0x000fe2000fffe03f */
[----:B------:R-:W-:Y:S02]  /*1810*/  WARPGROUP.DEPBAR.LE gsb0, 0x0 ;  /* 0x00008000000079c5 */ /* 0x000fe40000010000 */
[----:B------:R-:W-:-:S06]  /*1820*/  WARPGROUP.ARRIVE ;  /* 0x00000000000079c5 */ /* 0x000fcc0000000000 */
[----:B------:R-:W-:Y:S01]  /*1830*/  HGMMA.64x8x16.F32.BF16 R24, gdesc[UR8], RZ, !UPT, gsb0 ;  /* 0x00000000081879f0 */ /* 0x000fe2000c0018ff */
[----:B------:R-:W-:Y:S02]  /*1840*/  UIADD3 UR8, UR6, 0x2, URZ ;  /* 0x0000000206087890 */ /* 0x000fe4000fffe03f */
[----:B------:R-:W-:Y:S01]  /*1850*/  UIADD3 UR10, UR5, 0x2, URZ ;  /* 0x00000002050a7890 */ /* 0x000fe2000fffe03f */
[----:B------:R-:W-:Y:S01]  /*1860*/  UMOV UR9, 0x40000040 ;  /* 0x4000004000097882 */ /* 0x000fe20000000000 */
[----:B------:R-:W-:Y:S01]  /*1870*/  UMOV UR11, 0x40000000 ;  /* 0x40000000000b7882 */ /* 0x000fe20000000000 */
[----:B------:R-:W-:Y:S02]  /*1880*/  WARPGROUP.DEPBAR.LE gsb0, 0x0 ;  /* 0x00008000000079c5 */ /* 0x000fe40000010000 */
[----:B------:R-:W-:-:S06]  /*1890*/  WARPGROUP.ARRIVE ;  /* 0x00000000000079c5 */ /* 0x000fcc0000000000 */
[----:B------:R-:W-:Y:S01]  /*18a0*/  HGMMA.64x8x16.F32.BF16 R32, gdesc[UR8], R32, gsb0 ;  /* 0x00000000082079f0 */ /* 0x000fe20008001820 */
[----:B------:R-:W-:Y:S01]  /*18b0*/  UMOV UR8, UR7 ;  /* 0x0000000700087c82 */ /* 0x000fe20008000000 */
[----:B------:R-:W-:Y:S01]  /*18c0*/  UMOV UR9, 0x40000040 ;  /* 0x4000004000097882 */ /* 0x000fe20000000000 */
[----:B------:R-:W-:Y:S01]  /*18d0*/  UIADD3 UR7, UR6, 0x404, URZ ;  /* 0x0000040406077890 */ /* 0x000fe2000fffe03f */
[----:B------:R-:W-:Y:S02]  /*18e0*/  WARPGROUP.DEPBAR.LE gsb0, 0x0 ;  /* 0x00008000000079c5 */ /* 0x000fe40000010000 */
[----:B------:R-:W-:-:S06]  /*18f0*/  WARPGROUP.ARRIVE ;  /* 0x00000000000079c5 */ /* 0x000fcc0000000000 */
[----:B------:R-:W-:Y:S01]  /*1900*/  HGMMA.64x8x16.F32.BF16 R24, gdesc[UR8], R24, gsb0 ;  /* 0x00000000081879f0 */ /* 0x000fe20008001818 */
        /* <DEDUP_REMOVED lines=9> */
[----:B------:R-:W-:Y:S02]  /*19a0*/  WARPGROUP.DEPBAR.LE gsb0, 0x0 ;  /* 0x00008000000079c5 */ /* 0x000fe40000010000 */
[----:B------:R-:W-:-:S06]  /*19b0*/  WARPGROUP.ARRIVE ;  /* 0x00000000000079c5 */ /* 0x000fcc0000000000 */
[----:B------:R-:W-:Y:S01]  /*19c0*/  HGMMA.64x8x16.F32.BF16 R24, gdesc[UR8], R24, gsb0 ;  /* 0x00000000081879f0 */ /* 0x000fe20008001818 */
[----:B------:R-:W-:Y:S02]  /*19d0*/  UIADD3 UR8, UR6, 0x6, URZ ;  /* 0x0000000606087890 */ /* 0x000fe4000fffe03f */
[----:B------:R-:W-:Y:S01]  /*19e0*/  UIADD3 UR10, UR5, 0x6, URZ ;  /* 0x00000006050a7890 */ /* 0x000fe2000fffe03f */
[----:B------:R-:W-:Y:S01]  /*19f0*/  UMOV UR9, 0x40000040 ;  /* 0x4000004000097882 */ /* 0x000fe20000000000 */
[----:B------:R-:W-:Y:S01]  /*1a00*/  UMOV UR11, 0x40000000 ;  /* 0x40000000000b7882 */ /* 0x000fe20000000000 */
[----:B------:R-:W-:Y:S01]  /*1a10*/  UIADD3 UR6, UR6, 0x406, URZ ;  /* 0x0000040606067890 */ /* 0x000fe2000fffe03f */
[----:B------:R-:W-:Y:S02]  /*1a20*/  WARPGROUP.DEPBAR.LE gsb0, 0x0 ;  /* 0x00008000000079c5 */ /* 0x000fe40000010000 */
[----:B------:R-:W-:-:S06]  /*1a30*/  WARPGROUP.ARRIVE ;  /* 0x00000000000079c5 */ /* 0x000fcc0000000000 */
[----:B------:R-:W-:Y:S01]  /*1a40*/  HGMMA.64x8x16.F32.BF16 R32, gdesc[UR8], R32, gsb0 ;  /* 0x00000000082079f0 */ /* 0x000fe20008001820 */
[----:B------:R-:W-:Y:S01]  /*1a50*/  UMOV UR8, UR6 ;  /* 0x0000000600087c82 */ /* 0x000fe20008000000 */
[----:B------:R-:W-:Y:S01]  /*1a60*/  UMOV UR9, 0x40000040 ;  /* 0x4000004000097882 */ /* 0x000fe20000000000 */
[----:B------:R-:W-:Y:S02]  /*1a70*/  WARPGROUP.DEPBAR.LE gsb0, 0x0 ;  /* 0x00008000000079c5 */ /* 0x000fe40000010000 */
[----:B------:R-:W-:-:S06]  /*1a80*/  WARPGROUP.ARRIVE ;  /* 0x00000000000079c5 */ /* 0x000fcc0000000000 */
[----:B------:R-:W-:Y:S03]  /*1a90*/  HGMMA.64x8x16.F32.BF16 R24, gdesc[UR8], R24, gsb0 ;  /* 0x00000000081879f0 */ /* 0x000fe60008001818 */
[----:B------:R-:W-:Y:S02]  /*1aa0*/  WARPGROUP.DEPBAR.LE gsb0, 0x0 ;  /* 0x00008000000079c5 */ /* 0x000fe40000010000 */
[----:B------:R-:W-:Y:S05]  /*1ab0*/  @!P2 BRA `(.L_x_22) ;  /* 0x000000040088a947 */ /* 0x000fea0003800000 */
[----:B------:R-:W-:Y:S01]  /*1ac0*/  UIADD3 UR5, UR41, 0x1, URZ ;  /* 0x0000000129057890 */ /* 0x000fe2000fffe03f */
[----:B01----:R-:W-:Y:S02]  /*1ad0*/  IMAD.U32 R0, RZ, RZ, UR44 ;  /* 0x0000002cff007e24 */ /* 0x003fe4000f8e00ff */
[----:B------:R-:W-:Y:S01]  /*1ae0*/  IMAD.U32 R2, RZ, RZ, UR41 ;  /* 0x00000029ff027e24 */ /* 0x000fe2000f8e00ff */
[----:B------:R-:W-:-:S04]  /*1af0*/  UISETP.NE.AND UP0, UPT, UR5, 0x6, UPT ;  /* 0x000000060500788c */ /* 0x000fc8000bf05270 */
[----:B------:R-:W-:Y:S02]  /*1b00*/  USEL UR6, URZ, 0x1, UP0 ;  /* 0x000000013f067887 */ /* 0x000fe40008000000 */
[----:B------:R-:W-:Y:S02]  /*1b10*/  USEL UR5, UR5, URZ, UP0 ;  /* 0x0000003f05057287 */ /* 0x000fe40008000000 */
[----:B------:R-:W-:-:S06]  /*1b20*/  ULOP3.LUT UR6, UR40, UR6, URZ, 0x3c, !UPT ;  /* 0x0000000628067292 */ /* 0x000fcc000f8e3c3f */
[----:B------:R-:W-:-:S07]  /*1b30*/  IMAD.U32 R6, RZ, RZ, UR6 ;  /* 0x00000006ff067e24 */ /* 0x000fce000f8e00ff */
.L_x_29:
[----:B------:R-:W-:Y:S05]  /*1b40*/  @!P0 BRA `(.L_x_23) ;  /* 0x0000000000048947 */ /* 0x000fea0003800000 */
[----:B------:R-:W-:Y:S01]  /*1b50*/  BPT.TRAP 0x1 ;  /* 0x000000040000795c */ /* 0x000fe20000300000 */
.L_x_23:
[----:B------:R-:W0:Y:S01]  /*1b60*/  S2UR UR7, SR_CgaCtaId ;  /* 0x00000000000779c3 */ /* 0x000e220000008800 */
[----:B------:R-:W-:Y:S01]  /*1b70*/  UMOV UR6, 0x400 ;  /* 0x0000040000067882 */ /* 0x000fe20000000000 */
[----:B------:R-:W-:Y:S01]  /*1b80*/  IMAD.U32 R4, RZ, RZ, UR5 ;  /* 0x00000005ff047e24 */ /* 0x000fe2000f8e00ff */
[----:B------:R-:W-:Y:S01]  /*1b90*/  SHF.L.U32 R3, R6, 0x1f, RZ ;  /* 0x0000001f06037819 */ /* 0x000fe200000006ff */
[----:B0-----:R-:W-:-:S06]  /*1ba0*/  ULEA UR6, UR7, UR6, 0x18 ;  /* 0x0000000607067291 */ /* 0x001fcc000f8ec03f */
[----:B------:R-:W-:-:S04]  /*1bb0*/  IMAD.U32 R5, RZ, RZ, UR6 ;  /* 0x00000006ff057e24 */ /* 0x000fc8000f8e00ff */
[----:B------:R-:W-:-:S04]  /*1bc0*/  IMAD R4, R4, 0x8, R5 ;  /* 0x0000000804047824 */ /* 0x000fc800078e0205 */
[----:B------:R0:W1:Y:S01]  /*1bd0*/  SYNCS.PHASECHK.TRANS64.TRYWAIT P1, [R4+URZ], R3 ;  /* 0x00000003040075a7 */ /* 0x000062000802017f */
[----:B------:R-:W-:Y:S05]  /*1be0*/  @!P0 BRA `(.L_x_24) ;  /* 0x0000000000048947 */ /* 0x000fea0003800000 */
[----:B------:R-:W-:Y:S01]  /*1bf0*/  BPT.TRAP 0x1 ;  /* 0x000000040000795c */ /* 0x000fe20000300000 */
.L_x_24:
[----:B-1----:R-:W-:Y:S05]  /*1c00*/  @P1 BRA `(.L_x_25) ;  /* 0x0000000000081947 */ /* 0x002fea0003800000 */
[----:B------:R-:W1:Y:S02]  /*1c10*/  SYNCS.PHASECHK.TRANS64.TRYWAIT P1, [R4+URZ], R3 ;  /* 0x00000003040075a7 */ /* 0x000e64000802017f */
[----:B-1----:R-:W-:Y:S05]  /*1c20*/  @!P1 BRA `(.L_x_26) ;  /* 0x0000003000c49947 */ /* 0x002fea0003800000 */
.L_x_25:
[----:B------:R-:W-:Y:S01]  /*1c30*/  ULEA UR6, UR5, UR4, 0x6 ;  /* 0x0000000405067291 */ /* 0x000fe2000f8e303f */
[----:B------:R-:W-:Y:S01]  /*1c40*/  WARPGROUP.ARRIVE ;  /* 0x00000000000079c5 */ /* 0x000fe20000000000 */
[----:B------:R-:W-:Y:S01]  /*1c50*/  ULEA UR7, UR5, UR45, 0xb ;  /* 0x0000002d05077291 */ /* 0x000fe2000f8e583f */
[----:B------:R-:W-:Y:S01]  /*1c60*/  UMOV UR11, 0x40000000 ;  /* 0x40000000000b7882 */ /* 0x000fe20000000000 */
[----:B------:R-:W-:Y:S02]  /*1c70*/  UMOV UR9, 0x40000040 ;  /* 0x4000004000097882 */ /* 0x000fe40000000000 */
[----:B------:R-:W-:Y:S01]  /*1c80*/  UIADD3 UR12, UR7, 0x400, URZ ;  /* 0x00000400070c7890 */ /* 0x000fe2000fffe03f */
[----:B------:R-:W-:Y:S02]  /*1c90*/  UMOV UR10, UR6 ;  /* 0x00000006000a7c82 */ /* 0x000fe40008000000 */
[----:B------:R-:W-:Y:S02]  /*1ca0*/  UMOV UR8, UR7 ;  /* 0x0000000700087c82 */ /* 0x000fe40008000000 */
[----:B------:R-:W-:Y:S01]  /*1cb0*/  HGMMA.64x8x16.F32.BF16 R32, gdesc[UR8], R32, gsb0 ;  /* 0x00000000082079f0 */ /* 0x000fe20008001820 */
[----:B------:R-:W-:Y:S01]  /*1cc0*/  UMOV UR9, 0x40000040 ;  /* 0x4000004000097882 */ /* 0x000fe20000000000 */
[----:B------:R-:W-:Y:S01]  /*1cd0*/  UMOV UR8, UR12 ;  /* 0x0000000c00087c82 */ /* 0x000fe20008000000 */
[----:B------:R-:W-:Y:S01]  /*1ce0*/  UIADD3 UR12, UR7, 0x402, URZ ;  /* 0x00000402070c7890 */ /* 0x000fe2000fffe03f */
[----:B------:R-:W-:-:S02]  /*1cf0*/  WARPGROUP.DEPBAR.LE gsb0, 0x0 ;  /* 0x00008000000079c5 */ /* 0x000fc40000010000 */
        /* <DEDUP_REMOVED lines=42> */
[----:B------:R-:W-:Y:S01]  /*1fa0*/  BPT.TRAP 0x1 ;  /* 0x000000040000795c */ /* 0x000fe20000300000 */
.L_x_27:
[----:B------:R-:W-:-:S13]  /*1fb0*/  ISETP.NE.AND P1, PT, R28, RZ, PT ;  /* 0x000000ff1c00720c */ /* 0x000fda0003f25270 */
[----:B01----:R-:W-:-:S04]  /*1fc0*/  @P1 IMAD R3, R2, 0x8, R5 ;  /* 0x0000000802031824 */ /* 0x003fc800078e0205 */
[----:B------:R-:W-:-:S05]  /*1fd0*/  @P1 VIADD R4, R3, 0x30 ;  /* 0x0000003003041836 */ /* 0x000fca0000000000 */
[----:B------:R-:W-:-:S04]  /*1fe0*/  @P1 PRMT R4, R23, 0x654, R4 ;  /* 0x0000065417041816 */ /* 0x000fc80000000004 */
[----:B------:R0:W-:Y:S01]  /*1ff0*/  @P1 SYNCS.ARRIVE.TRANS64.RED.A1T0 RZ, [R4+URZ], RZ ;  /* 0x000000ff04ff19a7 */ /* 0x0001e2000810043f */
[----:B------:R-:W-:-:S13]  /*2000*/  ISETP.GT.U32.AND P1, PT, R16, 0x1, PT ;  /* 0x000000011000780c */ /* 0x000fda0003f24070 */
[----:B0-----:R-:W-:Y:S05]  /*2010*/  @P1 BRA `(.L_x_28) ;  /* 0x0000000000041947 */ /* 0x001fea0003800000 */
[----:B------:R-:W-:Y:S01]  /*2020*/  BPT.TRAP 0x1 ;  /* 0x000000040000795c */ /* 0x000fe20000300000 */
.L_x_28:
[----:B------:R-:W-:Y:S01]  /*2030*/  UIADD3 UR5, UR5, 0x1, URZ ;  /* 0x0000000105057890 */ /* 0x000fe2000fffe03f */
[----:B------:R-:W-:Y:S01]  /*2040*/  ISETP.GT.AND P2, PT, R0, 0x1, PT ;  /* 0x000000010000780c */ /* 0x000fe20003f44270 */
[----:B------:R-:W-:Y:S02]  /*2050*/  VIADD R2, R2, 0x1 ;  /* 0x0000000102027836 */ /* 0x000fe40000000000 */
[----:B------:R-:W-:Y:S01]  /*2060*/  UISETP.NE.AND UP0, UPT, UR5, 0x6, UPT ;  /* 0x000000060500788c */ /* 0x000fe2000bf05270 */
[----:B------:R-:W-:Y:S02]  /*2070*/  VIADD R0, R0, 0xffffffff ;  /* 0xffffffff00007836 */ /* 0x000fe40000000000 */
[C---:B------:R-:W-:Y:S01]  /*2080*/  ISETP.NE.AND P1, PT, R2.reuse, 0x6, PT ;  /* 0x000000060200780c */ /* 0x040fe20003f25270 */
[----:B------:R-:W-:Y:S02]  /*2090*/  USEL UR6, URZ, 0x1, UP0 ;  /* 0x000000013f067887 */ /* 0x000fe40008000000 */
[----:B------:R-:W-:Y:S01]  /*20a0*/  USEL UR5, UR5, URZ, UP0 ;  /* 0x0000003f05057287 */ /* 0x000fe20008000000 */
[----:B------:R-:W-:-:S03]  /*20b0*/  SEL R2, R2, RZ, P1 ;  /* 0x000000ff02027207 */ /* 0x000fc60000800000 */
[----:B------:R-:W-:Y:S01]  /*20c0*/  LOP3.LUT R6, R6, UR6, RZ, 0x3c, !PT ;  /* 0x0000000606067c12 */ /* 0x000fe2000f8e3cff */
[----:B------:R-:W-:Y:S07]  /*20d0*/  @P2 BRA `(.L_x_29) ;  /* 0xfffffff800982947 */ /* 0x000fee000383ffff */
.L_x_22:
[----:B01----:R-:W0:Y:S02]  /*20e0*/  LDC R0, c[0x0][0x28c] ;  /* 0x0000a300ff007b82 */ /* 0x003e240000000800 */
[----:B0-----:R-:W-:-:S13]  /*20f0*/  ISETP.GE.AND P1, PT, R0, 0x1, PT ;  /* 0x000000010000780c */ /* 0x001fda0003f26270 */
[----:B------:R-:W-:Y:S05]  /*2100*/  @!P1 BRA `(.L_x_30) ;  /* 0x0000000000449947 */ /* 0x000fea0003800000 */
[----:B------:R-:W-:Y:S05]  /*2110*/  @!P0 BRA `(.L_x_31) ;  /* 0x0000000000048947 */ /* 0x000fea0003800000 */
[----:B------:R-:W-:Y:S01]  /*2120*/  BPT.TRAP 0x1 ;  /* 0x000000040000795c */ /* 0x000fe20000300000 */
.L_x_31:
[----:B------:R-:W-:-:S13]  /*2130*/  ISETP.NE.AND P0, PT, R28, RZ, PT ;  /* 0x000000ff1c00720c */ /* 0x000fda0003f05270 */
[----:B------:R-:W-:-:S05]  /*2140*/  VOTEU.ANY UP0, P0 ;  /* 0x00000000003f7886 */ /* 0x000fca0000000100 */
[----:B------:R-:W-:-:S06]  /*2150*/  @UP0 UIADD3 UR4, UR44, UR41, URZ ;  /* 0x000000292c040290 */ /* 0x000fcc000fffe03f */
[----:B------:R-:W-:Y:S02]  /*2160*/  IMAD.U32 R2, RZ, RZ, UR4 ;  /* 0x00000004ff027e24 */ /* 0x000fe4000f8e00ff */
[----:B------:R-:W-:Y:S02]  /*2170*/  IMAD.U32 R7, RZ, RZ, UR4 ;  /* 0x00000004ff077e24 */ /* 0x000fe4000f8e00ff */
[----:B------:R-:W-:-:S05]  /*2180*/  @P0 IMAD.WIDE.U32 R2, R2, -0x55555555, RZ ;  /* 0xaaaaaaab02020825 */ /* 0x000fca00078e00ff */
[----:B------:R-:W-:-:S05]  /*2190*/  @P0 SHF.R.U32.HI R0, RZ, 0x2, R3 ;  /* 0x00000002ff000819 */ /* 0x000fca0000011603 */
[----:B------:R-:W-:-:S04]  /*21a0*/  @P0 IMAD R0, R0, -0x6, R7 ;  /* 0xfffffffa00000824 */ /* 0x000fc800078e0207 */
[----:B------:R-:W-:-:S04]  /*21b0*/  @P0 IMAD R0, R0, 0x8, R5 ;  /* 0x0000000800000824 */ /* 0x000fc800078e0205 */
[----:B------:R-:W-:-:S05]  /*21c0*/  @P0 VIADD R0, R0, 0x30 ;  /* 0x0000003000000836 */ /* 0x000fca0000000000 */
[----:B------:R-:W-:-:S04]  /*21d0*/  @P0 PRMT R0, R23, 0x654, R0 ;  /* 0x0000065417000816 */ /* 0x000fc80000000000 */
[----:B------:R0:W-:Y:S01]  /*21e0*/  @P0 SYNCS.ARRIVE.TRANS64.RED.A1T0 RZ, [R0+URZ], RZ ;  /* 0x000000ff00ff09a7 */ /* 0x0001e2000810043f */
[----:B------:R-:W-:-:S13]  /*21f0*/  ISETP.GT.U32.AND P0, PT, R16, 0x1, PT ;  /* 0x000000011000780c */ /* 0x000fda0003f04070 */
[----:B0-----:R-:W-:Y:S05]  /*2200*/  @P0 BRA `(.L_x_30) ;  /* 0x0000000000040947 */ /* 0x001fea0003800000 */
[----:B------:R-:W-:Y:S01]  /*2210*/  BPT.TRAP 0x1 ;  /* 0x000000040000795c */ /* 0x000fe20000300000 */
.L_x_30:
[----:B------:R-:W0:Y:S01]  /*2220*/  LDC R2, c[0x0][0x288] ;  /* 0x0000a200ff027b82 */ /* 0x000e220000000800 */
[----:B------:R-:W-:Y:S01]  /*2230*/  IMAD.SHL.U32 R9, R40, 0x8, RZ ;  /* 0x0000000828097824 */ /* 0x000fe200078e00ff */
[----:B------:R-:W-:Y:S01]  /*2240*/  UIADD3 UR41, UR43, UR41, URZ ;  /* 0x000000292b297290 */ /* 0x000fe2000fffe03f */
[----:B------:R-:W-:Y:S01]  /*2250*/  IMAD.SHL.U32 R13, R39, 0x100, RZ ;  /* 0x00000100270d7824 */ /* 0x000fe200078e00ff */
[----:B------:R-:W-:Y:S01]  /*2260*/  ULDC UR7, c[0x0][0x284] ;  /* 0x0000a10000077ab9 */ /* 0x000fe20000000800 */
[C---:B------:R-:W-:Y:S01]  /*2270*/  IMAD.SHL.U32 R4, R22.reuse, 0x2, RZ ;  /* 0x0000000216047824 */ /* 0x040fe200078e00ff */
[----:B------:R-:W-:Y:S01]  /*2280*/  UISETP.GT.U32.AND UP0, UPT, UR41, 0x5, UPT ;  /* 0x000000052900788c */ /* 0x000fe2000bf04070 */
[----:B------:R-:W-:Y:S01]  /*2290*/  LOP3.LUT R0, R22, 0x3, RZ, 0xc0, !PT ;  /* 0x0000000316007812 */ /* 0x000fe200078ec0ff */
[----:B------:R-:W-:Y:S01]  /*22a0*/  UISETP.GE.U32.AND UP1, UPT, UR43, 0x6, UPT ;  /* 0x000000062b00788c */ /* 0x000fe2000bf26070 */
[----:B------:R-:W-:Y:S01]  /*22b0*/  SHF.R.S32.HI R15, RZ, 0x1f, R29 ;  /* 0x0000001fff0f7819 */ /* 0x000fe2000001141d */
[----:B------:R-:W-:Y:S01]  /*22c0*/  UISETP.LT.U32.AND UP0, UPT, UR43, 0x6, UP0 ;  /* 0x000000062b00788c */ /* 0x000fe20008701070 */
[----:B------:R-:W-:Y:S01]  /*22d0*/  LOP3.LUT R4, R9, 0x6, R4, 0xf8, !PT ;  /* 0x0000000609047812 */ /* 0x000fe200078ef804 */
[----:B------:R-:W-:Y:S01]  /*22e0*/  ULDC.64 UR8, c[0x0][0x5d0] ;  /* 0x0001740000087ab9 */ /* 0x000fe20000000a00 */
[----:B------:R-:W-:-:S02]  /*22f0*/  UIMAD.WIDE.U32 UR4, UR41, -0x55555555, URZ ;  /* 0xaaaaaaab290478a5 */ /* 0x000fc4000f8e003f */
[----:B------:R-:W-:Y:S01]  /*2300*/  USEL UR6, URZ, 0x1, !UP0 ;  /* 0x000000013f067887 */ /* 0x000fe2000c000000 */
[----:B------:R-:W-:Y:S01]  /*2310*/  SHF.R.S32.HI R5, RZ, 0x1f, R4 ;  /* 0x0000001fff057819 */ /* 0x000fe20000011404 */
[----:B------:R-:W-:Y:S02]  /*2320*/  USHF.R.U32.HI UR4, URZ, 0x2, UR5 ;  /* 0x000000023f047899 */ /* 0x000fe40008011605 */
[----:B------:R-:W-:Y:S02]  /*2330*/  ULOP3.LUT UR40, UR40, UR6, URZ, 0x3c, !UPT ;  /* 0x0000000628287292 */ /* 0x000fe4000f8e3c3f */
[----:B------:R-:W-:Y:S02]  /*2340*/  UIMAD UR41, UR4, -0x6, UR41 ;  /* 0xfffffffa042978a4 */ /* 0x000fe4000f8e0229 */
[----:B------:R-:W-:Y:S01]  /*2350*/  @UP1 ULOP3.LUT UR40, UR40, 0x1, UR4, 0x78, !UPT ;  /* 0x0000000128281892 */ /* 0x000fe2000f8e7804 */
[----:B0-----:R-:W-:Y:S01]  /*2360*/  ISETP.GE.AND P0, PT, R9, R2, PT ;  /* 0x000000020900720c */ /* 0x001fe20003f06270 */
[----:B------:R-:W-:-:S02]  /*2370*/  IMAD R0, R0, -0x2, R2 ;  /* 0xfffffffe00007824 */ /* 0x000fc400078e0202 */
[----:B------:R-:W-:Y:S01]  /*2380*/  IMAD R2, R15, UR8, RZ ;  /* 0x000000080f027c24 */ /* 0x000fe2000f8e02ff */
[----:B------:R-:W-:Y:S01]  /*2390*/  ISETP.GE.OR P0, PT, R13, UR7, P0 ;  /* 0x000000070d007c0c */ /* 0x000fe20008706670 */
[----:B------:R-:W-:Y:S02]  /*23a0*/  IMAD.IADD R58, R0, 0x1, -R9 ;  /* 0x00000001003a7824 */ /* 0x000fe400078e0a09 */
[C---:B------:R-:W-:Y:S02]  /*23b0*/  IMAD R7, R29.reuse, UR9, R2 ;  /* 0x000000091d077c24 */ /* 0x040fe4000f8e0202 */
[----:B------:R-:W-:-:S04]  /*23c0*/  IMAD.WIDE.U32 R2, R29, UR8, R4 ;  /* 0x000000081d027c25 */ /* 0x000fc8000f8e0004 */
[----:B------:R-:W-:Y:S02]  /*23d0*/  IMAD.IADD R7, R3, 0x1, R7 ;  /* 0x0000000103077824 */ /* 0x000fe400078e0207 */
[----:B------:R-:W-:Y:S02]  /*23e0*/  IMAD.MOV.U32 R0, RZ, RZ, -0x1 ;  /* 0xffffffffff007424 */ /* 0x000fe400078e00ff */
[----:B------:R-:W-:Y:S01]  /*23f0*/  IMAD.MOV.U32 R6, RZ, RZ, R2 ;  /* 0x000000ffff067224 */ /* 0x000fe200078e0002 */
[----:B------:R-:W-:Y:S06]  /*2400*/  @P0 BRA `(.L_x_32) ;  /* 0x0000000c00840947 */ /* 0x000fec0003800000 */
[----:B------:R-:W0:Y:S01]  /*2410*/  LDC.64 R2, c[0x0][0x5c8] ;  /* 0x00017200ff027b82 */ /* 0x000e220000000a00 */
[----:B-----5:R-:W-:Y:S01]  /*2420*/  FSETP.NEU.AND P0, PT, R37, RZ, PT ;  /* 0x000000ff2500720b */ /* 0x020fe20003f0d000 */
[----:B------:R-:W-:Y:S01]  /*2430*/  IMAD.WIDE R10, R39, 0x100, R30 ;  /* 0x00000100270a7825 */ /* 0x000fe200078e021e */
[----:B------:R-:W-:Y:S03]  /*2440*/  BSSY B0, `(.L_x_32) ;  /* 0x00000dd000007945 */ /* 0x000fe60003800000 */
[----:B------:R-:W-:Y:S02]  /*2450*/  IMAD.IADD R56, R38, 0x1, -R13 ;  /* 0x0000000126387824 */ /* 0x000fe400078e0a0d */
[-C--:B0-----:R-:W-:Y:S02]  /*2460*/  IMAD R8, R11, R2.reuse, RZ ;  /* 0x000000020b087224 */ /* 0x081fe400078e02ff */
[----:B------:R-:W-:-:S04]  /*2470*/  IMAD.WIDE.U32 R44, R10, R2, R6 ;  /* 0x000000020a2c7225 */ /* 0x000fc800078e0006 */
[----:B------:R-:W-:-:S04]  /*2480*/  IMAD R7, R10, R3, R8 ;  /* 0x000000030a077224 */ /* 0x000fc800078e0208 */
[----:B------:R-:W-:Y:S01]  /*2490*/  IMAD.IADD R39, R45, 0x1, R7 ;  /* 0x000000012d277824 */ /* 0x000fe200078e0207 */
[----:B------:R-:W-:Y:S06]  /*24a0*/  @!P0 BRA `(.L_x_33) ;  /* 0x00000008008c8947 */ /* 0x000fec0003800000 */
[----:B------:R-:W0:Y:S01]  /*24b0*/  LDC.64 R8, c[0x0][0x5b8] ;  /* 0x00016e00ff087b82 */ /* 0x000e220000000a00 */
[----:B------:R-:W-:Y:S01]  /*24c0*/  ISETP.GT.AND P1, PT, R56, RZ, PT ;  /* 0x000000ff3800720c */ /* 0x000fe20003f24270 */
[----:B------:R-:W-:-:S03]  /*24d0*/  ULDC.64 UR4, c[0x0][0x5c0] ;  /* 0x0001700000047ab9 */ /* 0x000fc60000000a00 */
[----:B------:R-:W-:-:S03]  /*24e0*/  ISETP.GT.AND P2, PT, R58, RZ, P1 ;  /* 0x000000ff3a00720c */ /* 0x000fc60000f44270 */
[----:B------:R-:W1:Y:S08]  /*24f0*/  LDC.64 R12, c[0x0][0x5b0] ;  /* 0x00016c00ff0c7b82 */ /* 0x000e700000000a00 */
[----:B------:R-:W2:Y:S01]  /*2500*/  LDC.64 R6, c[0x0][0x5a8] ;  /* 0x00016a00ff067b82 */ /* 0x000ea20000000a00 */
[-C--:B0-----:R-:W-:Y:S02]  /*2510*/  IMAD R14, R15, R8.reuse, RZ ;  /* 0x000000080f0e7224 */ /* 0x081fe400078e02ff */
[----:B------:R-:W-:-:S04]  /*2520*/  IMAD.WIDE.U32 R48, R29, R8, R4 ;  /* 0x000000081d307225 */ /* 0x000fc800078e0004 */
[----:B------:R-:W-:Y:S02]  /*2530*/  IMAD R55, R29, R9, R14 ;  /* 0x000000091d377224 */ /* 0x000fe400078e020e */
[-C--:B-1----:R-:W-:Y:S02]  /*2540*/  IMAD R9, R11, R12.reuse, RZ ;  /* 0x0000000c0b097224 */ /* 0x082fe400078e02ff */
[----:B------:R-:W-:Y:S02]  /*2550*/  IMAD.IADD R21, R49, 0x1, R55 ;  /* 0x0000000131157824 */ /* 0x000fe400078e0237 */
[----:B------:R-:W-:Y:S02]  /*2560*/  IMAD.MOV.U32 R20, RZ, RZ, R48 ;  /* 0x000000ffff147224 */ /* 0x000fe400078e0030 */
[C---:B------:R-:W-:Y:S02]  /*2570*/  IMAD R57, R10.reuse, R13, R9 ;  /* 0x0000000d0a397224 */ /* 0x040fe400078e0209 */
[----:B------:R-:W-:-:S04]  /*2580*/  IMAD.WIDE.U32 R14, R10, R12, R20 ;  /* 0x0000000c0a0e7225 */ /* 0x000fc800078e0014 */
[----:B------:R-:W-:Y:S01]  /*2590*/  IMAD.IADD R9, R15, 0x1, R57 ;  /* 0x000000010f097824 */ /* 0x000fe200078e0239 */
[----:B--2---:R-:W-:-:S04]  /*25a0*/  LEA R40, P0, R14, R6, 0x1 ;  /* 0x000000060e287211 */ /* 0x004fc800078008ff */
[----:B------:R-:W-:-:S05]  /*25b0*/  LEA.HI.X R41, R14, R7, R9, 0x1, P0 ;  /* 0x000000070e297211 */ /* 0x000fca00000f0c09 */
[----:B------:R-:W2:Y:S01]  /*25c0*/  @P2 LDG.E.LTC128B.U16 R9, desc[UR38][R40.64] ;  /* 0x0000002628092981 */ /* 0x000ea2000c1e1520 */
[----:B------:R-:W-:Y:S01]  /*25d0*/  IMAD.WIDE.U32 R42, R10, R12, R4 ;  /* 0x0000000c0a2a7225 */ /* 0x000fe200078e0004 */
[----:B------:R-:W-:Y:S01]  /*25e0*/  ISETP.GT.AND P1, PT, R58, 0x1, P1 ;  /* 0x000000013a00780c */ /* 0x000fe20000f24270 */
[----:B------:R-:W-:Y:S02]  /*25f0*/  BSSY B1, `(.L_x_34) ;  /* 0x0000011000017945 */ /* 0x000fe40003800000 */
[----:B------:R-:W-:Y:S02]  /*2600*/  IMAD.IADD R43, R57, 0x1, R43 ;  /* 0x00000001392b7824 */ /* 0x000fe400078e022b */
[----:B------:R-:W-:-:S04]  /*2610*/  IMAD.WIDE.U32 R42, R29, R8, R42 ;  /* 0x000000081d2a7225 */ /* 0x000fc800078e002a */
[----:B--2---:R-:W-:-:S04]  /*2620*/  IMAD.U32 R14, R9, 0x10000, RZ ;  /* 0x00010000090e7824 */ /* 0x004fc800078e00ff */
[----:B------:R-:W-:Y:S01]  /*2630*/  FMUL R15, R14, R37 ;  /* 0x000000250e0f7220 */ /* 0x000fe20000400000 */
[----:B------:R-:W-:-:S03]  /*2640*/  LEA R14, P0, R44, UR4, 0x1 ;  /* 0x000000042c0e7c11 */ /* 0x000fc6000f8008ff */
[----:B------:R-:W-:Y:S01]  /*2650*/  FFMA R32, R32, R36, R15 ;  /* 0x0000002420207223 */ /* 0x000fe2000000000f */
[----:B------:R-:W-:Y:S02]  /*2660*/  LEA.HI.X R15, R44, UR5, R39, 0x1, P0 ;  /* 0x000000052c0f7c11 */ /* 0x000fe400080f0c27 */
[----:B------:R-:W-:Y:S02]  /*2670*/  LEA R40, P0, R42, R6, 0x1 ;  /* 0x000000062a287211 */ /* 0x000fe400078008ff */
[----:B------:R-:W-:Y:S01]  /*2680*/  F2FP.BF16.F32.PACK_AB R39, RZ, R32 ;  /* 0x00000020ff27723e */ /* 0x000fe200000010ff */
[----:B------:R-:W-:Y:S01]  /*2690*/  IMAD.IADD R32, R55, 0x1, R43 ;  /* 0x0000000137207824 */ /* 0x000fe200078e022b */
[----:B------:R-:W-:-:S03]  /*26a0*/  SHF.L.U64.HI R43, R12, 0x3, R13 ;  /* 0x000000030c2b7819 */ /* 0x000fc6000001020d */
[----:B------:R0:W-:Y:S01]  /*26b0*/  @P2 STG.E.U16 desc[UR38][R14.64], R39 ;  /* 0x000000270e002986 */ /* 0x0001e2000c101526 */
[----:B------:R-:W-:Y:S01]  /*26c0*/  LEA.HI.X R41, R42, R7, R32, 0x1, P0 ;  /* 0x000000072a297211 */ /* 0x000fe200000f0c20 */
[----:B------:R-:W-:Y:S01]  /*26d0*/  IMAD.SHL.U32 R42, R12, 0x8, RZ ;  /* 0x000000080c2a7824 */ /* 0x000fe200078e00ff */
[----:B------:R-:W-:Y:S06]  /*26e0*/  @!P1 BRA `(.L_x_35) ;  /* 0x0000000000049947 */ /* 0x000fec0003800000 */
[----:B------:R1:W5:Y:S02]  /*26f0*/  LDG.E.LTC128B.U16 R9, desc[UR38][R40.64+0x2] ;  /* 0x0000022628097981 */ /* 0x000364000c1e1520 */
.L_x_35:
[----:B------:R-:W-:Y:S05]  /*2700*/  BSYNC B1 ;  /* 0x0000000000017941 */ /* 0x000fea0003800000 */
.L_x_34:
[----:B-----5:R-:W-:Y:S01]  /*2710*/  IMAD.U32 R32, R9, 0x10000, RZ ;  /* 0x0001000009207824 */ /* 0x020fe200078e00ff */
[----:B------:R-:W-:Y:S01]  /*2720*/  ISETP.GT.AND P0, PT, R56, 0x8, PT ;  /* 0x000000083800780c */ /* 0x000fe20003f04270 */
[----:B------:R-:W-:Y:S01]  /*2730*/  IMAD.WIDE.U32 R44, R10, R12, R42 ;  /* 0x0000000c0a2c7225 */ /* 0x000fe200078e002a */
[----:B------:R-:W-:Y:S03]  /*2740*/  BSSY B1, `(.L_x_36) ;  /* 0x000000d000017945 */ /* 0x000fe60003800000 */
[----:B------:R-:W-:Y:S01]  /*2750*/  FMUL R32, R32, R37 ;  /* 0x0000002520207220 */ /* 0x000fe20000400000 */
[----:B------:R-:W-:Y:S01]  /*2760*/  ISETP.GT.AND P2, PT, R58, RZ, P0 ;  /* 0x000000ff3a00720c */ /* 0x000fe20000744270 */
[----:B------:R-:W-:Y:S02]  /*2770*/  IMAD.IADD R47, R57, 0x1, R45 ;  /* 0x00000001392f7824 */ /* 0x000fe400078e022d */
[----:B------:R-:W-:Y:S01]  /*2780*/  FFMA R32, R33, R36, R32 ;  /* 0x0000002421207223 */ /* 0x000fe20000000020 */
[----:B------:R-:W-:-:S04]  /*2790*/  IADD3 R33, P3, R48, R44, RZ ;  /* 0x0000002c30217210 */ /* 0x000fc80007f7e0ff */
[----:B0-----:R-:W-:Y:S01]  /*27a0*/  F2FP.BF16.F32.PACK_AB R39, RZ, R32 ;  /* 0x00000020ff27723e */ /* 0x001fe200000010ff */
[----:B-1----:R-:W-:Y:S01]  /*27b0*/  IMAD.X R40, R47, 0x1, R21, P3 ;  /* 0x000000012f287824 */ /* 0x002fe200018e0615 */
[----:B------:R-:W-:-:S03]  /*27c0*/  LEA R32, P3, R33, R6, 0x1 ;  /* 0x0000000621207211 */ /* 0x000fc600078608ff */
[----:B------:R0:W-:Y:S01]  /*27d0*/  @P1 STG.E.U16 desc[UR38][R14.64+0x2], R39 ;  /* 0x000002270e001986 */ /* 0x0001e2000c101526 */
[----:B------:R-:W-:Y:S01]  /*27e0*/  LEA.HI.X R33, R33, R7, R40, 0x1, P3 ;  /* 0x0000000721217211 */ /* 0x000fe200018f0c28 */
[----:B------:R-:W-:Y:S08]  /*27f0*/  @!P2 BRA `(.L_x_37) ;  /* 0x000000000004a947 */ /* 0x000ff00003800000 */
[----:B------:R1:W5:Y:S02]  /*2800*/  LDG.E.LTC128B.U16 R9, desc[UR38][R32.64] ;  /* 0x0000002620097981 */ /* 0x000364000c1e1520 */
.L_x_37:
[----:B------:R-:W-:Y:S05]  /*2810*/  BSYNC B1 ;  /* 0x0000000000017941 */ /* 0x000fea0003800000 */
.L_x_36:
[----:B-----5:R-:W-:Y:S01]  /*2820*/  IMAD.U32 R40, R9, 0x10000, RZ ;  /* 0x0001000009287824 */ /* 0x020fe200078e00ff */
[----:B-1----:R-:W-:Y:S01]  /*2830*/  IADD3 R32, P1, R4, R44, RZ ;  /* 0x0000002c04207210 */ /* 0x002fe20007f3e0ff */
[----:B------:R-:W-:Y:S01]  /*2840*/  BSSY B1, `(.L_x_38) ;  /* 0x000000f000017945 */ /* 0x000fe20003800000 */
[----:B------:R-:W-:Y:S01]  /*2850*/  ISETP.GT.AND P0, PT, R58, 0x1, P0 ;  /* 0x000000013a00780c */ /* 0x000fe20000704270 */
[----:B0-----:R-:W-:Y:S02]  /*2860*/  FMUL R39, R40, R37 ;  /* 0x0000002528277220 */ /* 0x001fe40000400000 */
[----:B------:R-:W-:Y:S01]  /*2870*/  IMAD.X R33, R5, 0x1, R47, P1 ;  /* 0x0000000105217824 */ /* 0x000fe200008e062f */
[----:B------:R-:W-:Y:S01]  /*2880*/  LEA R14, P1, R2, R14, 0x4 ;  /* 0x0000000e020e7211 */ /* 0x000fe200078220ff */
[----:B------:R-:W-:Y:S01]  /*2890*/  FFMA R39, R34, R36, R39 ;  /* 0x0000002422277223 */ /* 0x000fe20000000027 */
[----:B------:R-:W-:Y:S02]  /*28a0*/  IMAD.WIDE.U32 R32, R29, R8, R32 ;  /* 0x000000081d207225 */ /* 0x000fe400078e0020 */
[----:B------:R-:W-:-:S02]  /*28b0*/  LEA.HI.X R15, R2, R15, R3, 0x4, P1 ;  /* 0x0000000f020f7211 */ /* 0x000fc400008f2403 */
[----:B------:R-:W-:Y:S01]  /*28c0*/  F2FP.BF16.F32.PACK_AB R39, RZ, R39 ;  /* 0x00000027ff27723e */ /* 0x000fe200000010ff */
[----:B------:R-:W-:Y:S01]  /*28d0*/  IMAD.IADD R33, R55, 0x1, R33 ;  /* 0x0000000137217824 */ /* 0x000fe200078e0221 */
[----:B------:R-:W-:-:S03]  /*28e0*/  LEA R40, P1, R32, R6, 0x1 ;  /* 0x0000000620287211 */ /* 0x000fc600078208ff */
[----:B------:R0:W-:Y:S01]  /*28f0*/  @P2 STG.E.U16 desc[UR38][R14.64], R39 ;  /* 0x000000270e002986 */ /* 0x0001e2000c101526 */
[----:B------:R-:W-:Y:S01]  /*2900*/  LEA.HI.X R41, R32, R7, R33, 0x1, P1 ;  /* 0x0000000720297211 */ /* 0x000fe200008f0c21 */
[----:B------:R-:W-:Y:S08]  /*2910*/  @!P0 BRA `(.L_x_39) ;  /* 0x0000000000048947 */ /* 0x000ff00003800000 */
[----:B------:R1:W5:Y:S02]  /*2920*/  LDG.E.LTC128B.U16 R9, desc[UR38][R40.64+0x2] ;  /* 0x0000022628097981 */ /* 0x000364000c1e1520 */
.L_x_39:
[----:B------:R-:W-:Y:S05]  /*2930*/  BSYNC B1 ;  /* 0x0000000000017941 */ /* 0x000fea0003800000 */
.L_x_38:
[----:B------:R-:W-:Y:S01]  /*2940*/  IMAD.MOV.U32 R32, RZ, RZ, R44 ;  /* 0x000000ffff207224 */ /* 0x000fe200078e002c */
[----:B------:R-:W-:Y:S01]  /*2950*/  ISETP.GT.AND P1, PT, R56, 0x80, PT ;  /* 0x000000803800780c */ /* 0x000fe20003f24270 */
[----:B------:R-:W-:Y:S02]  /*2960*/  IMAD.MOV.U32 R33, RZ, RZ, R47 ;  /* 0x000000ffff217224 */ /* 0x000fe400078e002f */
[----:B-----5:R-:W-:Y:S01]  /*2970*/  IMAD.U32 R34, R9, 0x10000, RZ ;  /* 0x0001000009227824 */ /* 0x020fe200078e00ff */
[----:B------:R-:W-:Y:S01]  /*2980*/  ISETP.GT.AND P2, PT, R58, RZ, P1 ;  /* 0x000000ff3a00720c */ /* 0x000fe20000f44270 */
[----:B------:R-:W-:-:S04]  /*2990*/  IMAD.WIDE.U32 R50, R12, 0x78, R32 ;  /* 0x000000780c327825 */ /* 0x000fc800078e0020 */
[----:B------:R-:W-:Y:S01]  /*29a0*/  FMUL R34, R34, R37 ;  /* 0x0000002522227220 */ /* 0x000fe20000400000 */
[----:B------:R-:W-:Y:S01]  /*29b0*/  IMAD R45, R13, 0x78, RZ ;  /* 0x000000780d2d7824 */ /* 0x000fe200078e02ff */
[----:B------:R-:W-:Y:S02]  /*29c0*/  IADD3 R13, P3, R48, R50, RZ ;  /* 0x00000032300d7210 */ /* 0x000fe40007f7e0ff */
[----:B------:R-:W-:Y:S01]  /*29d0*/  FFMA R34, R35, R36, R34 ;  /* 0x0000002423227223 */ /* 0x000fe20000000022 */
[----:B------:R-:W-:Y:S02]  /*29e0*/  IMAD.MOV.U32 R52, RZ, RZ, R14 ;  /* 0x000000ffff347224 */ /* 0x000fe400078e000e */
[----:B------:R-:W-:Y:S02]  /*29f0*/  IMAD.IADD R59, R51, 0x1, R45 ;  /* 0x00000001333b7824 */ /* 0x000fe400078e022d */
[----:B------:R-:W-:Y:S01]  /*2a00*/  F2FP.BF16.F32.PACK_AB R34, RZ, R34 ;  /* 0x00000022ff22723e */ /* 0x000fe200000010ff */
[----:B------:R-:W-:-:S02]  /*2a10*/  IMAD.MOV.U32 R53, RZ, RZ, R15 ;  /* 0x000000ffff357224 */ /* 0x000fc400078e000f */
[----:B-1----:R-:W-:Y:S01]  /*2a20*/  IMAD.X R40, R59, 0x1, R21, P3 ;  /* 0x000000013b287824 */ /* 0x002fe200018e0615 */
[C---:B------:R-:W-:Y:S02]  /*2a30*/  LEA R32, P3, R13.reuse, R6, 0x1 ;  /* 0x000000060d207211 */ /* 0x040fe400078608ff */
[----:B------:R-:W-:Y:S02]  /*2a40*/  PRMT R35, R34, 0x7610, R35 ;  /* 0x0000761022237816 */ /* 0x000fe40000000023 */
[----:B------:R-:W-:Y:S02]  /*2a50*/  LEA.HI.X R33, R13, R7, R40, 0x1, P3 ;  /* 0x000000070d217211 */ /* 0x000fe400018f0c28 */
[----:B------:R-:W-:Y:S01]  /*2a60*/  PRMT R13, R9, 0x7610, R13 ;  /* 0x00007610090d7816 */ /* 0x000fe2000000000d */
[----:B------:R1:W-:Y:S05]  /*2a70*/  @P0 STG.E.U16 desc[UR38][R52.64+0x2], R35 ;  /* 0x0000022334000986 */ /* 0x0003ea000c101526 */
[----:B------:R2:W3:Y:S01]  /*2a80*/  @P2 LDG.E.LTC128B.U16 R13, desc[UR38][R32.64] ;  /* 0x00000026200d2981 */ /* 0x0004e2000c1e1520 */
[----:B0-----:R-:W-:Y:S01]  /*2a90*/  IMAD R39, R3, 0xf0, RZ ;  /* 0x000000f003277824 */ /* 0x001fe200078e02ff */
[----:B------:R-:W-:Y:S01]  /*2aa0*/  BSSY B1, `(.L_x_40) ;  /* 0x0000016000017945 */ /* 0x000fe20003800000 */
[----:B-1----:R-:W-:-:S04]  /*2ab0*/  IMAD.WIDE.U32 R34, R12, 0x78, R42 ;  /* 0x000000780c227825 */ /* 0x002fc800078e002a */
[----:B------:R-:W-:Y:S02]  /*2ac0*/  IMAD.IADD R45, R45, 0x1, R35 ;  /* 0x000000012d2d7824 */ /* 0x000fe400078e0223 */
[----:B------:R-:W-:Y:S02]  /*2ad0*/  IMAD.MOV.U32 R44, RZ, RZ, R34 ;  /* 0x000000ffff2c7224 */ /* 0x000fe400078e0022 */
[----:B------:R-:W-:-:S04]  /*2ae0*/  IMAD.WIDE.U32 R52, R2, 0xf0, R52 ;  /* 0x000000f002347825 */ /* 0x000fc800078e0034 */
[----:B------:R-:W-:-:S04]  /*2af0*/  IMAD.WIDE.U32 R40, R10, R12, R44 ;  /* 0x0000000c0a287225 */ /* 0x000fc800078e002c */
[----:B--2---:R-:W-:Y:S01]  /*2b00*/  IMAD.IADD R33, R53, 0x1, R39 ;  /* 0x0000000135217824 */ /* 0x004fe200078e0227 */
[----:B------:R-:W-:Y:S01]  /*2b10*/  IADD3 R40, P0, R4, R40, RZ ;  /* 0x0000002804287210 */ /* 0x000fe20007f1e0ff */
[----:B------:R-:W-:-:S03]  /*2b20*/  @P2 IMAD.MOV.U32 R32, RZ, RZ, R52 ;  /* 0x000000ffff202224 */ /* 0x000fc600078e0034 */
[----:B------:R-:W-:Y:S02]  /*2b30*/  IADD3.X R41, R5, R57, R41, P0, !PT ;  /* 0x0000003905297210 */ /* 0x000fe400007fe429 */
[----:B------:R-:W-:Y:S01]  /*2b40*/  ISETP.GT.AND P0, PT, R58, 0x1, P1 ;  /* 0x000000013a00780c */ /* 0x000fe20000f04270 */
[----:B------:R-:W-:-:S04]  /*2b50*/  IMAD.WIDE.U32 R40, R29, R8, R40 ;  /* 0x000000081d287225 */ /* 0x000fc800078e0028 */
[----:B---3--:R-:W-:-:S04]  /*2b60*/  IMAD.U32 R46, R13, 0x10000, RZ ;  /* 0x000100000d2e7824 */ /* 0x008fc800078e00ff */
[----:B------:R-:W-:Y:S01]  /*2b70*/  FMUL R9, R46, R37 ;  /* 0x000000252e097220 */ /* 0x000fe20000400000 */
[----:B------:R-:W-:-:S03]  /*2b80*/  LEA R46, P1, R40, R6, 0x1 ;  /* 0x00000006282e7211 */ /* 0x000fc600078208ff */
[----:B------:R-:W-:-:S05]  /*2b90*/  FFMA R9, R24, R36, R9 ;  /* 0x0000002418097223 */ /* 0x000fca0000000009 */
[----:B------:R-:W-:Y:S01]  /*2ba0*/  F2FP.BF16.F32.PACK_AB R24, RZ, R9 ;  /* 0x00000009ff18723e */ /* 0x000fe200000010ff */
[----:B------:R-:W-:-:S04]  /*2bb0*/  IMAD.IADD R9, R55, 0x1, R41 ;  /* 0x0000000137097824 */ /* 0x000fc800078e0229 */
[----:B------:R0:W-:Y:S01]  /*2bc0*/  @P2 STG.E.U16 desc[UR38][R32.64], R24 ;  /* 0x0000001820002986 */ /* 0x0001e2000c101526 */
[----:B------:R-:W-:Y:S01]  /*2bd0*/  LEA.HI.X R47, R40, R7, R9, 0x1, P1 ;  /* 0x00000007282f7211 */ /* 0x000fe200008f0c09 */
[----:B------:R-:W-:Y:S06]  /*2be0*/  @!P0 BRA `(.L_x_41) ;  /* 0x0000000000048947 */ /* 0x000fec0003800000 */
[----:B------:R1:W5:Y:S02]  /*2bf0*/  LDG.E.LTC128B.U16 R13, desc[UR38][R46.64+0x2] ;  /* 0x000002262e0d7981 */ /* 0x000364000c1e1520 */
.L_x_41:
[----:B------:R-:W-:Y:S05]  /*2c00*/  BSYNC B1 ;  /* 0x0000000000017941 */ /* 0x000fea0003800000 */
.L_x_40:
[----:B-----5:R-:W-:Y:S01]  /*2c10*/  IMAD.U32 R20, R13, 0x10000, RZ ;  /* 0x000100000d147824 */ /* 0x020fe200078e00ff */
[----:B------:R-:W-:Y:S02]  /*2c20*/  ISETP.GT.AND P1, PT, R56, 0x88, PT ;  /* 0x000000883800780c */ /* 0x000fe40003f24270 */
[----:B------:R-:W-:Y:S01]  /*2c30*/  IADD3 R48, P3, P4, R48, R50, R42 ;  /* 0x0000003230307210 */ /* 0x000fe20007c7e02a */
[----:B------:R-:W-:Y:S01]  /*2c40*/  FMUL R20, R20, R37 ;  /* 0x0000002514147220 */ /* 0x000fe20000400000 */
[----:B------:R-:W-:Y:S02]  /*2c50*/  ISETP.GT.AND P2, PT, R58, RZ, P1 ;  /* 0x000000ff3a00720c */ /* 0x000fe40000f44270 */
[----:B------:R-:W-:Y:S01]  /*2c60*/  IADD3.X R9, R21, R59, R43, P3, P4 ;  /* 0x0000003b15097210 */ /* 0x000fe20001fe842b */
[----:B------:R-:W-:Y:S01]  /*2c70*/  FFMA R20, R25, R36, R20 ;  /* 0x0000002419147223 */ /* 0x000fe20000000014 */
[----:B0-----:R-:W-:Y:S01]  /*2c80*/  LEA R24, P3, R48, R6, 0x1 ;  /* 0x0000000630187211 */ /* 0x001fe200078608ff */
[----:B------:R-:W-:-:S03]  /*2c90*/  IMAD.IADD R21, R39, 0x1, R53 ;  /* 0x0000000127157824 */ /* 0x000fc600078e0235 */
[----:B------:R-:W-:Y:S02]  /*2ca0*/  F2FP.BF16.F32.PACK_AB R20, RZ, R20 ;  /* 0x00000014ff14723e */ /* 0x000fe400000010ff */
[----:B------:R-:W-:Y:S02]  /*2cb0*/  LEA.HI.X R25, R48, R7, R9, 0x1, P3 ;  /* 0x0000000730197211 */ /* 0x000fe400018f0c09 */
[----:B------:R-:W-:Y:S01]  /*2cc0*/  PRMT R11, R20, 0x7610, R11 ;  /* 0x00007610140b7816 */ /* 0x000fe2000000000b */
[----:B------:R-:W-:-:S05]  /*2cd0*/  @P0 IMAD.MOV.U32 R20, RZ, RZ, R52 ;  /* 0x000000ffff140224 */ /* 0x000fca00078e0034 */
[----:B------:R0:W-:Y:S04]  /*2ce0*/  @P0 STG.E.U16 desc[UR38][R20.64+0x2], R11 ;  /* 0x0000020b14000986 */ /* 0x0001e8000c101526 */
[----:B------:R-:W2:Y:S01]  /*2cf0*/  @P2 LDG.E.LTC128B.U16 R13, desc[UR38][R24.64] ;  /* 0x00000026180d2981 */ /* 0x000ea2000c1e1520 */
[----:B------:R-:W-:Y:S01]  /*2d00*/  IADD3 R34, P0, R42, R34, RZ ;  /* 0x000000222a227210 */ /* 0x000fe20007f1e0ff */
[----:B------:R-:W-:Y:S01]  /*2d10*/  BSSY B1, `(.L_x_42) ;  /* 0x0000015000017945 */ /* 0x000fe20003800000 */
[----:B------:R-:W-:Y:S02]  /*2d20*/  SHF.L.U64.HI R3, R2, 0x8, R3 ;  /* 0x0000000802037819 */ /* 0x000fe40000010203 */
[----:B------:R-:W-:Y:S01]  /*2d30*/  ISETP.GT.AND P1, PT, R58, 0x1, P1 ;  /* 0x000000013a00780c */ /* 0x000fe20000f24270 */
[----:B------:R-:W-:Y:S01]  /*2d40*/  IMAD.X R35, R45, 0x1, R43, P0 ;  /* 0x000000012d237824 */ /* 0x000fe200000e062b */
[----:B------:R-:W-:Y:S01]  /*2d50*/  LEA R2, P0, R2, R14, 0x8 ;  /* 0x0000000e02027211 */ /* 0x000fe200078040ff */
[----:B0-----:R-:W-:-:S04]  /*2d60*/  IMAD.WIDE.U32 R10, R10, R12, R34 ;  /* 0x0000000c0a0a7225 */ /* 0x001fc800078e0022 */
[----:B------:R-:W-:Y:S01]  /*2d70*/  IMAD.X R3, R3, 0x1, R15, P0 ;  /* 0x0000000103037824 */ /* 0x000fe200000e060f */
[----:B------:R-:W-:-:S04]  /*2d80*/  IADD3 R4, P3, R4, R10, RZ ;  /* 0x0000000a04047210 */ /* 0x000fc80007f7e0ff */
[----:B------:R-:W-:Y:S01]  /*2d90*/  IADD3.X R5, R5, R57, R11, P3, !PT ;  /* 0x0000003905057210 */ /* 0x000fe20001ffe40b */
[----:B--2---:R-:W-:-:S04]  /*2da0*/  IMAD.U32 R32, R13, 0x10000, RZ ;  /* 0x000100000d207824 */ /* 0x004fc800078e00ff */
[----:B------:R-:W-:-:S04]  /*2db0*/  FMUL R9, R32, R37 ;  /* 0x0000002520097220 */ /* 0x000fc80000400000 */
[----:B------:R-:W-:-:S05]  /*2dc0*/  FFMA R9, R26, R36, R9 ;  /* 0x000000241a097223 */ /* 0x000fca0000000009 */
[----:B------:R-:W-:-:S04]  /*2dd0*/  F2FP.BF16.F32.PACK_AB R9, RZ, R9 ;  /* 0x00000009ff09723e */ /* 0x000fc800000010ff */
[----:B------:R-:W-:Y:S01]  /*2de0*/  PRMT R10, R9, 0x7610, R10 ;  /* 0x00007610090a7816 */ /* 0x000fe2000000000a */
[----:B------:R-:W-:-:S04]  /*2df0*/  IMAD.WIDE.U32 R8, R29, R8, R4 ;  /* 0x000000081d087225 */ /* 0x000fc800078e0004 */
[----:B------:R0:W-:Y:S01]  /*2e00*/  @P2 STG.E.U16 desc[UR38][R2.64], R10 ;  /* 0x0000000a02002986 */ /* 0x0001e2000c101526 */
[----:B------:R-:W-:Y:S01]  /*2e10*/  IMAD.IADD R4, R55, 0x1, R9 ;  /* 0x0000000137047824 */ /* 0x000fe200078e0209 */
[----:B------:R-:W-:-:S04]  /*2e20*/  LEA R6, P0, R8, R6, 0x1 ;  /* 0x0000000608067211 */ /* 0x000fc800078008ff */
[----:B------:R-:W-:Y:S01]  /*2e30*/  LEA.HI.X R7, R8, R7, R4, 0x1, P0 ;  /* 0x0000000708077211 */ /* 0x000fe200000f0c04 */
[----:B------:R-:W-:Y:S08]  /*2e40*/  @!P1 BRA `(.L_x_43) ;  /* 0x0000000000049947 */ /* 0x000ff00003800000 */
[----:B------:R2:W5:Y:S02]  /*2e50*/  LDG.E.LTC128B.U16 R13, desc[UR38][R6.64+0x2] ;  /* 0x00000226060d7981 */ /* 0x000564000c1e1520 */
.L_x_43:
[----:B------:R-:W-:Y:S05]  /*2e60*/  BSYNC B1 ;  /* 0x0000000000017941 */ /* 0x000fea0003800000 */
.L_x_42:
[----:B------:R-:W-:Y:S05]  /*2e70*/  @!P1 BRA `(.L_x_44) ;  /* 0x0000000000e49947 */ /* 0x000fea0003800000 */
[----:B-----5:R-:W-:-:S04]  /*2e80*/  IMAD.U32 R4, R13, 0x10000, RZ ;  /* 0x000100000d047824 */ /* 0x020fc800078e00ff */
[----:B------:R-:W-:-:S04]  /*2e90*/  FMUL R4, R4, R37 ;  /* 0x0000002504047220 */ /* 0x000fc80000400000 */
[----:B------:R-:W-:-:S05]  /*2ea0*/  FFMA R4, R27, R36, R4 ;  /* 0x000000241b047223 */ /* 0x000fca0000000004 */
[----:B------:R-:W-:-:S05]  /*2eb0*/  F2FP.BF16.F32.PACK_AB R4, RZ, R4 ;  /* 0x00000004ff04723e */ /* 0x000fca00000010ff */
[----:B------:R3:W-:Y:S01]  /*2ec0*/  STG.E.U16 desc[UR38][R2.64+0x2], R4 ;  /* 0x0000020402007986 */ /* 0x0007e2000c101526 */
[----:B------:R-:W-:Y:S05]  /*2ed0*/  BRA `(.L_x_44) ;  /* 0x0000000000cc7947 */ /* 0x000fea0003800000 */
.L_x_33:
[----:B------:R-:W-:Y:S01]  /*2ee0*/  ISETP.GT.AND P3, PT, R56, RZ, PT ;  /* 0x000000ff3800720c */ /* 0x000fe20003f64270 */
[----:B------:R-:W-:Y:S01]  /*2ef0*/  ULDC.64 UR4, c[0x0][0x5c0] ;  /* 0x0001700000047ab9 */ /* 0x000fe20000000a00 */
[-C--:B------:R-:W-:Y:S01]  /*2f00*/  FMUL R32, R32, R36.reuse ;  /* 0x0000002420207220 */ /* 0x080fe20000400000 */
[----:B------:R-:W-:Y:S01]  /*2f10*/  LEA R4, P5, R44, UR4, 0x1 ;  /* 0x000000042c047c11 */ /* 0x000fe2000f8a08ff */
[-C--:B------:R-:W-:Y:S01]  /*2f20*/  FMUL R33, R33, R36.reuse ;  /* 0x0000002421217220 */ /* 0x080fe20000400000 */
[----:B------:R-:W-:Y:S01]  /*2f30*/  ISETP.GT.AND P4, PT, R58, RZ, P3 ;  /* 0x000000ff3a00720c */ /* 0x000fe20001f84270 */
[----:B------:R-:W-:Y:S01]  /*2f40*/  FMUL R34, R34, R36 ;  /* 0x0000002422227220 */ /* 0x000fe20000400000 */
[----:B------:R-:W-:Y:S01]  /*2f50*/  F2FP.BF16.F32.PACK_AB R32, RZ, R32 ;  /* 0x00000020ff20723e */ /* 0x000fe200000010ff */
[-C--:B------:R-:W-:Y:S01]  /*2f60*/  FMUL R35, R35, R36.reuse ;  /* 0x0000002423237220 */ /* 0x080fe20000400000 */
[----:B------:R-:W-:Y:S01]  /*2f70*/  LEA.HI.X R5, R44, UR5, R39, 0x1, P5 ;  /* 0x000000052c057c11 */ /* 0x000fe2000a8f0c27 */
[-C--:B------:R-:W-:Y:S01]  /*2f80*/  FMUL R24, R24, R36.reuse ;  /* 0x0000002418187220 */ /* 0x080fe20000400000 */
[----:B------:R-:W-:Y:S01]  /*2f90*/  ISETP.GT.AND P3, PT, R58, 0x1, P3 ;  /* 0x000000013a00780c */ /* 0x000fe20001f64270 */
[----:B------:R-:W-:Y:S01]  /*2fa0*/  IMAD R11, R3, 0xf0, RZ ;  /* 0x000000f0030b7824 */ /* 0x000fe200078e02ff */
[----:B------:R-:W-:Y:S01]  /*2fb0*/  ISETP.GT.AND P1, PT, R56, 0x8, PT ;  /* 0x000000083800780c */ /* 0x000fe20003f24270 */
[-C--:B------:R-:W-:Y:S01]  /*2fc0*/  FMUL R25, R25, R36.reuse ;  /* 0x0000002419197220 */ /* 0x080fe20000400000 */
[----:B------:R-:W-:Y:S01]  /*2fd0*/  F2FP.BF16.F32.PACK_AB R33, RZ, R33 ;  /* 0x00000021ff21723e */ /* 0x000fe200000010ff */
[----:B------:R-:W-:Y:S01]  /*2fe0*/  FMUL R26, R26, R36 ;  /* 0x000000241a1a7220 */ /* 0x000fe20000400000 */
[----:B------:R-:W-:Y:S01]  /*2ff0*/  LEA R6, P5, R2, R4, 0x4 ;  /* 0x0000000402067211 */ /* 0x000fe200078a20ff */
[----:B------:R-:W-:Y:S01]  /*3000*/  @P4 STG.E.U16 desc[UR38][R4.64], R32 ;  /* 0x0000002004004986 */ /* 0x000fe2000c101526 */
[----:B------:R-:W-:Y:S01]  /*3010*/  ISETP.GT.AND P4, PT, R58, RZ, P1 ;  /* 0x000000ff3a00720c */ /* 0x000fe20000f84270 */
[----:B------:R-:W-:Y:S01]  /*3020*/  FMUL R27, R27, R36 ;  /* 0x000000241b1b7220 */ /* 0x000fe20000400000 */
[----:B------:R-:W-:-:S02]  /*3030*/  ISETP.GT.AND P2, PT, R56, 0x80, PT ;  /* 0x000000803800780c */ /* 0x000fc40003f44270 */
[----:B------:R-:W-:Y:S01]  /*3040*/  F2FP.BF16.F32.PACK_AB R34, RZ, R34 ;  /* 0x00000022ff22723e */ /* 0x000fe200000010ff */
[----:B------:R0:W-:Y:S01]  /*3050*/  @P3 STG.E.U16 desc[UR38][R4.64+0x2], R33 ;  /* 0x0000022104003986 */ /* 0x0001e2000c101526 */
[----:B------:R-:W-:Y:S02]  /*3060*/  LEA.HI.X R7, R2, R5, R3, 0x4, P5 ;  /* 0x0000000502077211 */ /* 0x000fe400028f2403 */
[----:B------:R-:W-:Y:S02]  /*3070*/  ISETP.GT.AND P3, PT, R58, RZ, P2 ;  /* 0x000000ff3a00720c */ /* 0x000fe40001764270 */
[----:B------:R-:W-:Y:S02]  /*3080*/  ISETP.GT.AND P0, PT, R56, 0x88, PT ;  /* 0x000000883800780c */ /* 0x000fe40003f04270 */
[C---:B------:R-:W-:Y:S01]  /*3090*/  ISETP.GT.AND P1, PT, R58.reuse, 0x1, P1 ;  /* 0x000000013a00780c */ /* 0x040fe20000f24270 */
[----:B------:R-:W-:Y:S01]  /*30a0*/  @P4 STG.E.U16 desc[UR38][R6.64], R34 ;  /* 0x0000002206004986 */ /* 0x000fe2000c101526 */
[----:B------:R-:W-:-:S02]  /*30b0*/  ISETP.GT.AND P4, PT, R58, RZ, P0 ;  /* 0x000000ff3a00720c */ /* 0x000fc40000784270 */
[----:B------:R-:W-:Y:S01]  /*30c0*/  ISETP.GT.AND P0, PT, R58, 0x1, P0 ;  /* 0x000000013a00780c */ /* 0x000fe20000704270 */
[----:B0-----:R-:W-:Y:S01]  /*30d0*/  IMAD.WIDE.U32 R4, R2, 0xf0, R6 ;  /* 0x000000f002047825 */ /* 0x001fe200078e0006 */
[----:B------:R-:W-:Y:S02]  /*30e0*/  ISETP.GT.AND P2, PT, R58, 0x1, P2 ;  /* 0x000000013a00780c */ /* 0x000fe40001744270 */
[C---:B------:R-:W-:Y:S01]  /*30f0*/  SHF.L.U64.HI R9, R2.reuse, 0x8, R3 ;  /* 0x0000000802097819 */ /* 0x040fe20000010203 */
[C-C-:B------:R-:W-:Y:S01]  /*3100*/  IMAD.IADD R3, R11.reuse, 0x1, R5.reuse ;  /* 0x000000010b037824 */ /* 0x140fe200078e0205 */
[----:B------:R-:W-:Y:S01]  /*3110*/  LEA R8, P5, R2, R6, 0x8 ;  /* 0x0000000602087211 */ /* 0x000fe200078a40ff */
[----:B------:R-:W-:Y:S01]  /*3120*/  @P3 IMAD.MOV.U32 R2, RZ, RZ, R4 ;  /* 0x000000ffff023224 */ /* 0x000fe200078e0004 */
[----:B------:R-:W-:Y:S01]  /*3130*/  F2FP.BF16.F32.PACK_AB R35, RZ, R35 ;  /* 0x00000023ff23723e */ /* 0x000fe200000010ff */
[----:B------:R-:W-:Y:S01]  /*3140*/  IMAD.IADD R5, R11, 0x1, R5 ;  /* 0x000000010b057824 */ /* 0x000fe200078e0205 */
[----:B------:R-:W-:Y:S01]  /*3150*/  F2FP.BF16.F32.PACK_AB R24, RZ, R24 ;  /* 0x00000018ff18723e */ /* 0x000fe200000010ff */
[----:B------:R-:W-:Y:S01]  /*3160*/  IMAD.X R9, R9, 0x1, R7, P5 ;  /* 0x0000000109097824 */ /* 0x000fe200028e0607 */
[----:B------:R-:W-:Y:S01]  /*3170*/  F2FP.BF16.F32.PACK_AB R25, RZ, R25 ;  /* 0x00000019ff19723e */ /* 0x000fe200000010ff */
[----:B------:R-:W-:Y:S01]  /*3180*/  @P1 STG.E.U16 desc[UR38][R6.64+0x2], R35 ;  /* 0x0000022306001986 */ /* 0x000fe2000c101526 */
[----:B------:R-:W-:-:S02]  /*3190*/  F2FP.BF16.F32.PACK_AB R26, RZ, R26 ;  /* 0x0000001aff1a723e */ /* 0x000fc400000010ff */
[----:B------:R-:W-:Y:S01]  /*31a0*/  F2FP.BF16.F32.PACK_AB R27, RZ, R27 ;  /* 0x0000001bff1b723e */ /* 0x000fe200000010ff */
[----:B------:R0:W-:Y:S04]  /*31b0*/  @P3 STG.E.U16 desc[UR38][R2.64], R24 ;  /* 0x0000001802003986 */ /* 0x0001e8000c101526 */
[----:B------:R4:W-:Y:S04]  /*31c0*/  @P2 STG.E.U16 desc[UR38][R4.64+0x2], R25 ;  /* 0x0000021904002986 */ /* 0x0009e8000c101526 */
[----:B------:R4:W-:Y:S01]  /*31d0*/  @P4 STG.E.U16 desc[UR38][R8.64], R26 ;  /* 0x0000001a08004986 */ /* 0x0009e2000c101526 */
[----:B0-----:R-:W-:-:S02]  /*31e0*/  @P0 IMAD.MOV.U32 R2, RZ, RZ, R8 ;  /* 0x000000ffff020224 */ /* 0x001fc400078e0008 */
[----:B------:R-:W-:-:S05]  /*31f0*/  @P0 IMAD.MOV.U32 R3, RZ, RZ, R9 ;  /* 0x000000ffff030224 */ /* 0x000fca00078e0009 */
[----:B------:R4:W-:Y:S02]  /*3200*/  @P0 STG.E.U16 desc[UR38][R2.64+0x2], R27 ;  /* 0x0000021b02000986 */ /* 0x0009e4000c101526 */
.L_x_44:
[----:B------:R-:W-:Y:S05]  /*3210*/  BSYNC B0 ;  /* 0x0000000000007941 */ /* 0x000fea0003800000 */
.L_x_32:
[----:B------:R-:W-:Y:S01]  /*3220*/  IADD3 R18, P0, R18, UR36, RZ ;  /* 0x0000002412127c10 */ /* 0x000fe2000ff1e0ff */
[----:B------:R-:W-:Y:S01]  /*3230*/  ULDC.64 UR4, c[0x0][0x650] ;  /* 0x0001940000047ab9 */ /* 0x000fe20000000a00 */
[----:B0--34-:R-:W-:Y:S01]  /*3240*/  PRMT R2, RZ, 0x7610, R2 ;  /* 0x00007610ff027816 */ /* 0x019fe20000000002 */
[----:B------:R-:W-:Y:S01]  /*3250*/  IMAD.MOV.U32 R40, RZ, RZ, -0x1 ;  /* 0xffffffffff287424 */ /* 0x000fe200078e00ff */
[----:B------:R-:W-:Y:S01]  /*3260*/  IADD3.X R19, R19, UR42, RZ, P0, !PT ;  /* 0x0000002a13137c10 */ /* 0x000fe200087fe4ff */
[----:B------:R-:W-:Y:S01]  /*3270*/  IMAD.MOV.U32 R29, RZ, RZ, -0x1 ;  /* 0xffffffffff1d7424 */ /* 0x000fe200078e00ff */
[----:B------:R-:W-:-:S04]  /*3280*/  ISETP.GE.U32.AND P0, PT, R18, UR4, PT ;  /* 0x0000000412007c0c */ /* 0x000fc8000bf06070 */
[----:B------:R-:W-:-:S13]  /*3290*/  ISETP.GE.U32.AND.EX P0, PT, R19, UR5, PT, P0 ;  /* 0x0000000513007c0c */ /* 0x000fda000bf06100 */
[----:B------:R-:W-:Y:S05]  /*32a0*/  @P0 BRA `(.L_x_45) ;  /* 0x0000000400640947 */ /* 0x000fea0003800000 */
[----:B------:R-:W0:Y:S01]  /*32b0*/  S2R R10, SR_CTAID.X ;  /* 0x00000000000a7919 */ /* 0x000e220000002500 */
[----:B------:R-:W3:Y:S01]  /*32c0*/  LDC.64 R8, c[0x0][0x628] ;  /* 0x00018a00ff087b82 */ /* 0x000ee20000000a00 */
[----:B------:R-:W-:Y:S01]  /*32d0*/  ULDC UR4, c[0x0][0x150] ;  /* 0x0000540000047ab9 */ /* 0x000fe20000000800 */
[----:B--2---:R-:W-:Y:S01]  /*32e0*/  IMAD.MOV.U32 R6, RZ, RZ, R18 ;  /* 0x000000ffff067224 */ /* 0x004fe200078e0012 */
[----:B------:R-:W2:Y:S01]  /*32f0*/  S2R R20, SR_CTAID.Y ;  /* 0x0000000000147919 */ /* 0x000ea20000002600 */
[----:B------:R-:W-:-:S04]  /*3300*/  IMAD.MOV.U32 R7, RZ, RZ, R19 ;  /* 0x000000ffff077224 */ /* 0x000fc800078e0013 */
[----:B------:R-:W4:Y:S08]  /*3310*/  LDC R15, c[0x0][0x144] ;  /* 0x00005100ff0f7b82 */ /* 0x000f300000000800 */
[----:B------:R-:W1:Y:S08]  /*3320*/  LDC R0, c[0x0][0x630] ;  /* 0x00018c00ff007b82 */ /* 0x000e700000000800 */
[----:B-----5:R-:W1:Y:S01]  /*3330*/  LDC.64 R12, c[0x0][0x620] ;  /* 0x00018800ff0c7b82 */ /* 0x020e620000000a00 */
[----:B---3--:R-:W-:-:S04]  /*3340*/  ISETP.NE.U32.AND P0, PT, R8, RZ, PT ;  /* 0x000000ff0800720c */ /* 0x008fc80003f05070 */
[----:B------:R-:W-:Y:S02]  /*3350*/  ISETP.NE.AND.EX P0, PT, R9, RZ, PT, P0 ;  /* 0x000000ff0900720c */ /* 0x000fe40003f05300 */
[----:B0-----:R-:W-:-:S05]  /*3360*/  I2FP.F32.U32 R2, R10 ;  /* 0x0000000a00027245 */ /* 0x001fca0000201000 */
[----:B------:R-:W-:-:S04]  /*3370*/  FMUL R2, R2, UR4 ;  /* 0x0000000402027c20 */ /* 0x000fc80008400000 */
[----:B------:R0:W3:Y:S02]  /*3380*/  F2I.U32.TRUNC.NTZ R14, R2 ;  /* 0x00000002000e7305 */ /* 0x0000e4000020f000 */
[----:B--2-4-:R-:W-:Y:S05]  /*3390*/  @!P0 BRA `(.L_x_46) ;  /* 0x0000000000288947 */ /* 0x014fea0003800000 */
[----:B------:R-:W2:Y:S02]  /*33a0*/  LDC R3, c[0x0][0x634] ;  /* 0x00018d00ff037b82 */ /* 0x000ea40000000800 */
[----:B--2---:R-:W-:-:S05]  /*33b0*/  IADD3 R7, P0, R18, R3, RZ ;  /* 0x0000000312077210 */ /* 0x004fca0007f1e0ff */
[----:B------:R-:W-:-:S04]  /*33c0*/  IMAD.X R11, RZ, RZ, R19, P0 ;  /* 0x000000ffff0b7224 */ /* 0x000fc800000e0613 */
[----:B0-----:R-:W-:-:S04]  /*33d0*/  IMAD.WIDE.U32 R2, R11, R8, RZ ;  /* 0x000000080b027225 */ /* 0x001fc800078e00ff */
[----:B------:R-:W-:-:S04]  /*33e0*/  IMAD.WIDE.U32 R4, P0, R7, R9, R2 ;  /* 0x0000000907047225 */ /* 0x000fc80007800002 */
[----:B------:R-:W-:-:S04]  /*33f0*/  IMAD.WIDE.U32 R2, R7, R8, RZ ;  /* 0x0000000807027225 */ /* 0x000fc800078e00ff */
[----:B------:R-:W-:Y:S01]  /*3400*/  IMAD.X R7, RZ, RZ, RZ, P0 ;  /* 0x000000ffff077224 */ /* 0x000fe200000e06ff */
[----:B------:R-:W-:Y:S01]  /*3410*/  IADD3 RZ, P0, R3, R4, RZ ;  /* 0x0000000403ff7210 */ /* 0x000fe20007f1e0ff */
[----:B------:R-:W-:-:S04]  /*3420*/  IMAD.MOV.U32 R6, RZ, RZ, R5 ;  /* 0x000000ffff067224 */ /* 0x000fc800078e0005 */
[----:B------:R-:W-:-:S08]  /*3430*/  IMAD.WIDE.U32.X R6, R11, R9, R6, P0 ;  /* 0x000000090b067225 */ /* 0x000fd000000e0406 */
.L_x_46:
[----:B------:R-:W2:Y:S01]  /*3440*/  LDC.64 R26, c[0x0][0x640] ;  /* 0x00019000ff1a7b82 */ /* 0x000ea20000000a00 */
[-CC-:B-1----:R-:W-:Y:S01]  /*3450*/  SHF.R.U64 R29, R6, R0.reuse, R7.reuse ;  /* 0x00000000061d7219 */ /* 0x182fe20000001207 */
[----:B---3--:R-:W-:Y:S01]  /*3460*/  IMAD.MOV R14, RZ, RZ, -R14 ;  /* 0x000000ffff0e7224 */ /* 0x008fe200078e0a0e */
[----:B------:R-:W-:Y:S01]  /*3470*/  SHF.R.U32.HI R0, RZ, R0, R7 ;  /* 0x00000000ff007219 */ /* 0x000fe20000011607 */
[----:B------:R-:W-:Y:S01]  /*3480*/  ULDC UR4, c[0x0][0x154] ;  /* 0x0000550000047ab9 */ /* 0x000fe20000000800 */
[----:B------:R-:W-:Y:S01]  /*3490*/  IADD3 R5, P0, RZ, -R29, RZ ;  /* 0x8000001dff057210 */ /* 0x000fe20007f1e0ff */
[----:B------:R-:W-:Y:S02]  /*34a0*/  IMAD R15, R15, R14, R10 ;  /* 0x0000000e0f0f7224 */ /* 0x000fe400078e020a */
[----:B------:R-:W1:Y:S01]  /*34b0*/  LDC R4, c[0x0][0x618] ;  /* 0x00018600ff047b82 */ /* 0x000e620000000800 */
[----:B------:R-:W-:Y:S02]  /*34c0*/  IMAD.MOV.U32 R7, RZ, RZ, 0x1 ;  /* 0x00000001ff077424 */ /* 0x000fe400078e00ff */
[----:B------:R-:W-:-:S04]  /*34d0*/  IMAD.X R3, RZ, RZ, ~R0, P0 ;  /* 0x000000ffff037224 */ /* 0x000fc800000e0e00 */
[-C--:B------:R-:W-:Y:S01]  /*34e0*/  IMAD R0, R3, R12.reuse, RZ ;  /* 0x0000000c03007224 */ /* 0x080fe200078e02ff */
[----:B------:R-:W3:Y:S01]  /*34f0*/  LDC R6, c[0x0][0x608] ;  /* 0x00018200ff067b82 */ /* 0x000ee20000000800 */
[----:B0-----:R-:W-:-:S04]  /*3500*/  IMAD.WIDE.U32 R2, R5, R12, R18 ;  /* 0x0000000c05027225 */ /* 0x001fc800078e0012 */
[----:B------:R-:W-:Y:S01]  /*3510*/  IMAD R5, R5, R13, R0 ;  /* 0x0000000d05057224 */ /* 0x000fe200078e0200 */
[----:B------:R-:W-:Y:S02]  /*3520*/  I2FP.F32.U32 R0, R20 ;  /* 0x0000001400007245 */ /* 0x000fe40000201000 */
[----:B------:R-:W0:Y:S01]  /*3530*/  LDC R24, c[0x0][0x658] ;  /* 0x00019600ff187b82 */ /* 0x000e220000000800 */
[----:B------:R-:W-:Y:S01]  /*3540*/  IMAD.IADD R3, R3, 0x1, R5 ;  /* 0x0000000103037824 */ /* 0x000fe200078e0205 */
[----:B--2---:R-:W-:Y:S01]  /*3550*/  ISETP.NE.U32.AND P0, PT, R26, RZ, PT ;  /* 0x000000ff1a00720c */ /* 0x004fe20003f05070 */
[----:B------:R-:W-:Y:S01]  /*3560*/  FMUL R0, R0, UR4 ;  /* 0x0000000400007c20 */ /* 0x000fe20008400000 */
[----:B------:R-:W-:Y:S02]  /*3570*/  IMAD.MOV.U32 R5, RZ, RZ, -0x1 ;  /* 0xffffffffff057424 */ /* 0x000fe400078e00ff */
[----:B------:R-:W-:Y:S01]  /*3580*/  ISETP.NE.AND.EX P0, PT, R27, RZ, PT, P0 ;  /* 0x000000ff1b00720c */ /* 0x000fe20003f05300 */
[----:B------:R2:W4:Y:S01]  /*3590*/  F2I.U32.TRUNC.NTZ R12, R0 ;  /* 0x00000000000c7305 */ /* 0x000522000020f000 */
[----:B------:R-:W2:Y:S01]  /*35a0*/  LDC R13, c[0x0][0x148] ;  /* 0x00005200ff0d7b82 */ /* 0x000ea20000000800 */
[----:B-1----:R-:W-:-:S02]  /*35b0*/  SHF.R.U64 R10, R2, R4, R3 ;  /* 0x00000004020a7219 */ /* 0x002fc40000001203 */
[----:B------:R-:W-:-:S05]  /*35c0*/  SHF.R.U32.HI R3, RZ, R4, R3 ;  /* 0x00000004ff037219 */ /* 0x000fca0000011603 */
[----:B------:R-:W1:Y:S01]  /*35d0*/  LDC R14, c[0x0][0x600] ;  /* 0x00018000ff0e7b82 */ /* 0x000e620000000800 */
[-CC-:B---3--:R-:W-:Y:S02]  /*35e0*/  SHF.R.U64 R8, R10, R6.reuse, R3.reuse ;  /* 0x000000060a087219 */ /* 0x188fe40000001203 */
[----:B------:R-:W-:-:S05]  /*35f0*/  SHF.R.U32.HI R3, RZ, R6, R3 ;  /* 0x00000006ff037219 */ /* 0x000fca0000011603 */
[----:B------:R-:W3:Y:S01]  /*3600*/  LDC R25, c[0x0][0x648] ;  /* 0x00019200ff197b82 */ /* 0x000ee20000000800 */
[-CC-:B0-----:R-:W-:Y:S02]  /*3610*/  SHF.R.U64 R11, R8, R24.reuse, R3.reuse ;  /* 0x00000018080b7219 */ /* 0x181fe40000001203 */
[-C--:B------:R-:W-:Y:S02]  /*3620*/  SHF.L.U32 R5, R5, R24.reuse, RZ ;  /* 0x0000001805057219 */ /* 0x080fe400000006ff */
[-C--:B------:R-:W-:Y:S01]  /*3630*/  SHF.R.U32.HI R3, RZ, R24.reuse, R3 ;  /* 0x00000018ff037219 */ /* 0x080fe20000011603 */
[----:B------:R-:W-:Y:S01]  /*3640*/  IMAD.MOV.U32 R2, RZ, RZ, R11 ;  /* 0x000000ffff027224 */ /* 0x000fe200078e000b */
[----:B------:R-:W-:Y:S01]  /*3650*/  SHF.L.U32 R24, R7, R24, RZ ;  /* 0x0000001807187219 */ /* 0x000fe200000006ff */
[----:B------:R-:W0:Y:S01]  /*3660*/  LDC R32, c[0x0][0x638] ;  /* 0x00018e00ff207b82 */ /* 0x000e220000000800 */
[----:B------:R-:W-:-:S07]  /*3670*/  LOP3.LUT R21, RZ, R5, RZ, 0x33, !PT ;  /* 0x00000005ff157212 */ /* 0x000fce00078e33ff */
[----:B------:R-:W0:Y:S01]  /*3680*/  LDC R33, c[0x0][0x610] ;  /* 0x00018400ff217b82 */ /* 0x000e220000000800 */
[----:B----4-:R-:W-:Y:S05]  /*3690*/  @!P0 BRA `(.L_x_47) ;  /* 0x0000000000288947 */ /* 0x010fea0003800000 */
[----:B--2---:R-:W2:Y:S02]  /*36a0*/  LDC R0, c[0x0][0x64c] ;  /* 0x00019300ff007b82 */ /* 0x004ea40000000800 */
[----:B--2---:R-:W-:-:S05]  /*36b0*/  IADD3 R7, P0, R11, R0, RZ ;  /* 0x000000000b077210 */ /* 0x004fca0007f1e0ff */
        /* <DEDUP_REMOVED lines=8> */
.L_x_47:
[----:B------:R-:W-:Y:S01]  /*3740*/  ISETP.NE.AND P0, PT, R17, 0x1, PT ;  /* 0x000000011100780c */ /* 0x000fe20003f05270 */
[----:B-1----:R-:W-:Y:S01]  /*3750*/  VIADD R5, R14, 0xffffffff ;  /* 0xffffffff0e057836 */ /* 0x002fe20000000000 */
[----:B--23--:R-:W-:Y:S01]  /*3760*/  SHF.R.U64 R0, R2, R25, R3 ;  /* 0x0000001902007219 */ /* 0x00cfe20000001203 */
[----:B------:R-:W-:Y:S01]  /*3770*/  IMAD.MOV R12, RZ, RZ, -R12 ;  /* 0x000000ffff0c7224 */ /* 0x000fe200078e0a0c */
[----:B------:R-:W-:Y:S01]  /*3780*/  LOP3.LUT R3, R8, R21, RZ, 0xc0, !PT ;  /* 0x0000001508037212 */ /* 0x000fe200078ec0ff */
[----:B------:R-:W-:Y:S02]  /*3790*/  IMAD.MOV.U32 R4, RZ, RZ, 0x1 ;  /* 0x00000001ff047424 */ /* 0x000fe400078e00ff */
[----:B------:R-:W-:Y:S02]  /*37a0*/  IMAD.MOV R2, RZ, RZ, -R0 ;  /* 0x000000ffff027224 */ /* 0x000fe400078e0a00 */
[----:B------:R-:W-:Y:S01]  /*37b0*/  IMAD R0, R24, R0, R3 ;  /* 0x0000000018007224 */ /* 0x000fe200078e0203 */
[----:B------:R-:W-:Y:S01]  /*37c0*/  LOP3.LUT R3, R10, R5, RZ, 0xc0, !PT ;  /* 0x000000050a037212 */ /* 0x000fe200078ec0ff */
[----:B0-----:R-:W-:-:S02]  /*37d0*/  IMAD R2, R2, R32, R11 ;  /* 0x0000002002027224 */ /* 0x001fc400078e020b */
[----:B------:R-:W-:Y:S02]  /*37e0*/  @P0 IMAD R15, R13, R12, R20 ;  /* 0x0000000c0d0f0224 */ /* 0x000fe400078e0214 */
[----:B------:R-:W-:Y:S01]  /*37f0*/  IMAD R3, R2, R14, R3 ;  /* 0x0000000e02037224 */ /* 0x000fe200078e0203 */
[----:B------:R-:W-:Y:S01]  /*3800*/  PRMT R2, R4, 0x7610, R2 ;  /* 0x0000761004027816 */ /* 0x000fe20000000002 */
[----:B------:R-:W-:-:S05]  /*3810*/  IMAD R0, R0, R33, R15 ;  /* 0x0000002100007224 */ /* 0x000fca00078e020f */
[----:B------:R-:W-:Y:S02]  /*3820*/  SEL R40, R3, R0, !P0 ;  /* 0x0000000003287207 */ /* 0x000fe40004000000 */
[----:B------:R-:W-:-:S07]  /*3830*/  SEL R0, R0, R3, !P0 ;  /* 0x0000000300007207 */ /* 0x000fce0004000000 */
.L_x_45:
[----:B------:R-:W-:Y:S01]  /*3840*/  LOP3.LUT P0, RZ, R2, 0xff, RZ, 0xc0, !PT ;  /* 0x000000ff02ff7812 */ /* 0x000fe2000780c0ff */
[----:B------:R-:W-:-:S12]  /*3850*/  IMAD.MOV.U32 R39, RZ, RZ, R0 ;  /* 0x000000ffff277224 */ /* 0x000fd800078e0000 */
[----:B------:R-:W-:Y:S05]  /*3860*/  @P0 BRA `(.L_x_48) ;  /* 0xffffffd800cc0947 */ /* 0x000fea000383ffff */
[----:B------:R-:W-:Y:S05]  /*3870*/  EXIT ;  /* 0x000000000000794d */ /* 0x000fea0003800000 */
.L_x_7:
        /* <DEDUP_REMOVED lines=26> */
.L_x_50:
[----:B------:R-:W0:Y:S01]  /*3a20*/  LDC.64 R26, c[0x0][0x640] ;  /* 0x00019000ff1a7b82 */ /* 0x000e220000000a00 */
[-CC-:B------:R-:W-:Y:S01]  /*3a30*/  SHF.R.U64 R20, R12, R6.reuse, R13.reuse ;  /* 0x000000060c147219 */ /* 0x180fe2000000120d */
[----:B------:R-:W-:Y:S01]  /*3a40*/  IMAD.MOV.U32 R30, RZ, RZ, 0x1 ;  /* 0x00000001ff1e7424 */ /* 0x000fe200078e00ff */
[----:B------:R-:W-:Y:S02]  /*3a50*/  SHF.R.U32.HI R6, RZ, R6, R13 ;  /* 0x00000006ff067219 */ /* 0x000fe4000001160d */
[----:B------:R-:W-:-:S03]  /*3a60*/  IADD3 R11, P0, RZ, -R20, RZ ;  /* 0x80000014ff0b7210 */ /* 0x000fc60007f1e0ff */
[----:B------:R-:W1:Y:S02]  /*3a70*/  LDC R10, c[0x0][0x618] ;  /* 0x00018600ff0a7b82 */ /* 0x000e640000000800 */
[----:B------:R-:W-:-:S04]  /*3a80*/  IMAD.X R9, RZ, RZ, ~R6, P0 ;  /* 0x000000ffff097224 */ /* 0x000fc800000e0e06 */
[-C--:B------:R-:W-:Y:S02]  /*3a90*/  IMAD R6, R9, R22.reuse, RZ ;  /* 0x0000001609067224 */ /* 0x080fe400078e02ff */
[----:B------:R-:W2:Y:S01]  /*3aa0*/  LDC R12, c[0x0][0x608] ;  /* 0x00018200ff0c7b82 */ /* 0x000ea20000000800 */
[----:B------:R-:W-:-:S04]  /*3ab0*/  IMAD.WIDE.U32 R8, R11, R22, R18 ;  /* 0x000000160b087225 */ /* 0x000fc800078e0012 */
[----:B------:R-:W-:-:S03]  /*3ac0*/  IMAD R11, R11, R23, R6 ;  /* 0x000000170b0b7224 */ /* 0x000fc600078e0206 */
[----:B------:R-:W3:Y:S01]  /*3ad0*/  LDC R25, c[0x0][0x658] ;  /* 0x00019600ff197b82 */ /* 0x000ee20000000800 */
[----:B------:R-:W-:Y:S01]  /*3ae0*/  IMAD.IADD R9, R9, 0x1, R11 ;  /* 0x0000000109097824 */ /* 0x000fe200078e020b */
[----:B0-----:R-:W-:-:S04]  /*3af0*/  ISETP.NE.U32.AND P0, PT, R26, RZ, PT ;  /* 0x000000ff1a00720c */ /* 0x001fc80003f05070 */
[----:B------:R-:W-:Y:S02]  /*3b00*/  ISETP.NE.AND.EX P0, PT, R27, RZ, PT, P0 ;  /* 0x000000ff1b00720c */ /* 0x000fe40003f05300 */
[----:B------:R-:W0:Y:S01]  /*3b10*/  LDC R22, c[0x0][0x600] ;  /* 0x00018000ff167b82 */ /* 0x000e220000000800 */
[-CC-:B-1----:R-:W-:Y:S01]  /*3b20*/  SHF.R.U64 R14, R8, R10.reuse, R9.reuse ;  /* 0x0000000a080e7219 */ /* 0x182fe20000001209 */
[----:B------:R-:W-:Y:S01]  /*3b30*/  IMAD.MOV.U32 R8, RZ, RZ, -0x1 ;  /* 0xffffffffff087424 */ /* 0x000fe200078e00ff */
[----:B------:R-:W-:-:S05]  /*3b40*/  SHF.R.U32.HI R9, RZ, R10, R9 ;  /* 0x0000000aff097219 */ /* 0x000fca0000011609 */
[----:B------:R-:W1:Y:S01]  /*3b50*/  LDC R28, c[0x0][0x648] ;  /* 0x00019200ff1c7b82 */ /* 0x000e620000000800 */
[-CC-:B--2---:R-:W-:Y:S02]  /*3b60*/  SHF.R.U64 R21, R14, R12.reuse, R9.reuse ;  /* 0x0000000c0e157219 */ /* 0x184fe40000001209 */
[----:B------:R-:W-:-:S05]  /*3b70*/  SHF.R.U32.HI R6, RZ, R12, R9 ;  /* 0x0000000cff067219 */ /* 0x000fca0000011609 */
[----:B------:R-:W2:Y:S01]  /*3b80*/  LDC R29, c[0x0][0x638] ;  /* 0x00018e00ff1d7b82 */ /* 0x000ea20000000800 */
[-C--:B---3--:R-:W-:Y:S02]  /*3b90*/  SHF.L.U32 R8, R8, R25.reuse, RZ ;  /* 0x0000001908087219 */ /* 0x088fe400000006ff */
[-CC-:B------:R-:W-:Y:S02]  /*3ba0*/  SHF.R.U64 R23, R21, R25.reuse, R6.reuse ;  /* 0x0000001915177219 */ /* 0x180fe40000001206 */
[----:B------:R-:W-:Y:S02]  /*3bb0*/  LOP3.LUT R32, RZ, R8, RZ, 0x33, !PT ;  /* 0x00000008ff207212 */ /* 0x000fe400078e33ff */
[----:B------:R-:W-:Y:S01]  /*3bc0*/  SHF.R.U32.HI R9, RZ, R25, R6 ;  /* 0x00000019ff097219 */ /* 0x000fe20000011606 */
[----:B------:R-:W3:Y:S01]  /*3bd0*/  LDC R31, c[0x0][0x610] ;  /* 0x00018400ff1f7b82 */ /* 0x000ee20000000800 */
[----:B------:R-:W-:Y:S01]  /*3be0*/  IMAD.MOV.U32 R8, RZ, RZ, R23 ;  /* 0x000000ffff087224 */ /* 0x000fe200078e0017 */
[----:B------:R-:W-:Y:S06]  /*3bf0*/  @!P0 BRA `(.L_x_51) ;  /* 0x0000000000288947 */ /* 0x000fec0003800000 */
        /* <DEDUP_REMOVED lines=10> */
.L_x_51:
[----:B------:R-:W-:Y:S02]  /*3ca0*/  ISETP.NE.AND P0, PT, R17, 0x1, PT ;  /* 0x000000011100780c */ /* 0x000fe40003f05270 */
[----:B-1----:R-:W-:Y:S01]  /*3cb0*/  SHF.R.U64 R6, R8, R28, R9 ;  /* 0x0000001c08067219 */ /* 0x002fe20000001209 */
[----:B0-----:R-:W-:Y:S01]  /*3cc0*/  VIADD R9, R22, 0xffffffff ;  /* 0xffffffff16097836 */ /* 0x001fe20000000000 */
[----:B------:R-:W-:Y:S02]  /*3cd0*/  SHF.L.U32 R30, R30, R25, RZ ;  /* 0x000000191e1e7219 */ /* 0x000fe400000006ff */
[----:B------:R-:W-:Y:S01]  /*3ce0*/  LOP3.LUT R5, R21, R32, RZ, 0xc0, !PT ;  /* 0x0000002015057212 */ /* 0x000fe200078ec0ff */
[----:B------:R-:W-:-:S04]  /*3cf0*/  IMAD.MOV R8, RZ, RZ, -R6 ;  /* 0x000000ffff087224 */ /* 0x000fc800078e0a06 */
[----:B------:R-:W-:Y:S01]  /*3d00*/  IMAD R6, R30, R6, R5 ;  /* 0x000000061e067224 */ /* 0x000fe200078e0205 */
[----:B------:R-:W-:Y:S01]  /*3d10*/  LOP3.LUT R5, R14, R9, RZ, 0xc0, !PT ;  /* 0x000000090e057212 */ /* 0x000fe200078ec0ff */
[----:B------:R-:W-:Y:S02]  /*3d20*/  @P0 IMAD R3, R7, R24, R4 ;  /* 0x0000001807030224 */ /* 0x000fe400078e0204 */
[----:B--2---:R-:W-:Y:S02]  /*3d30*/  IMAD R4, R8, R29, R23 ;  /* 0x0000001d08047224 */ /* 0x004fe400078e0217 */
[----:B---3--:R-:W-:Y:S02]  /*3d40*/  IMAD R3, R6, R31, R3 ;  /* 0x0000001f06037224 */ /* 0x008fe400078e0203 */
[----:B------:R-:W-:Y:S02]  /*3d50*/  IMAD R4, R4, R22, R5 ;  /* 0x0000001604047224 */ /* 0x000fe400078e0205 */
[----:B------:R-:W-:-:S03]  /*3d60*/  IMAD.MOV.U32 R6, RZ, RZ, 0x1 ;  /* 0x00000001ff067424 */ /* 0x000fc600078e00ff */
[----:B------:R-:W-:Y:S02]  /*3d70*/  SEL R22, R4, R3, !P0 ;  /* 0x0000000304167207 */ /* 0x000fe40004000000 */
[----:B------:R-:W-:-:S07]  /*3d80*/  SEL R21, R3, R4, !P0 ;  /* 0x0000000403157207 */ /* 0x000fce0004000000 */
.L_x_49:
[----:B------:R-:W-:-:S08]  /*3d90*/  NOP ;  /* 0x0000000000007918 */ /* 0x000fd00000000000 */
[----:B------:R-:W0:-:S00]  /*3da0*/  USETMAXREG.DEALLOC.CTAPOOL 0x28 ;  /* 0x00000028000079c8 */ /* 0x000e0000080e0500 */
[----:B0-----:R-:W-:-:S13]  /*3db0*/  ISETP.NE.AND P0, PT, R2, RZ, PT ;  /* 0x000000ff0200720c */ /* 0x001fda0003f05270 */
[----:B------:R-:W-:Y:S05]  /*3dc0*/  @P0 EXIT ;  /* 0x000000000000094d */ /* 0x000fea0003800000 */
[----:B------:R-:W-:Y:S01]  /*3dd0*/  LOP3.LUT P0, RZ, R6, 0xff, RZ, 0xc0, !PT ;  /* 0x000000ff06ff7812 */ /* 0x000fe2000780c0ff */
[----:B------:R-:W-:Y:S02]  /*3de0*/  IMAD.MOV.U32 R6, RZ, RZ, 0x1 ;  /* 0x00000001ff067424 */ /* 0x000fe400078e00ff */
[----:B------:R-:W-:-:S10]  /*3df0*/  IMAD.MOV.U32 R7, RZ, RZ, RZ ;  /* 0x000000ffff077224 */ /* 0x000fd400078e00ff */
[----:B------:R-:W-:Y:S05]  /*3e00*/  @!P0 BRA `(.L_x_52) ;  /* 0x0000000c00308947 */ /* 0x000fea0003800000 */
[----:B------:R-:W0:Y:S01]  /*3e10*/  LDC R2, c[0x0][0x28c] ;  /* 0x0000a300ff027b82 */ /* 0x000e220000000800 */
[----:B------:R-:W1:Y:S01]  /*3e20*/  S2R R12, SR_CgaCtaId ;  /* 0x00000000000c7919 */ /* 0x000e620000008800 */
[----:B------:R-:W-:Y:S01]  /*3e30*/  ULDC UR5, c[0x0][0x658] ;  /* 0x0001960000057ab9 */ /* 0x000fe20000000800 */
[----:B------:R-:W-:Y:S01]  /*3e40*/  UMOV UR6, 0xffffffff ;  /* 0xffffffff00067882 */ /* 0x000fe20000000000 */
[----:B------:R-:W-:Y:S01]  /*3e50*/  BSSY B0, `(.L_x_52) ;  /* 0x00000c7000007945 */ /* 0x000fe20003800000 */
[----:B------:R-:W-:Y:S01]  /*3e60*/  USHF.L.U32 UR6, UR6, UR5, URZ ;  /* 0x0000000506067299 */ /* 0x000fe2000800063f */
[----:B------:R-:W-:Y:S01]  /*3e70*/  IMAD.MOV.U32 R9, RZ, RZ, 0x1 ;  /* 0x00000001ff097424 */ /* 0x000fe200078e00ff */
[----:B------:R-:W-:Y:S01]  /*3e80*/  LOP3.LUT R8, R16, 0x2, RZ, 0xfc, !PT ;  /* 0x0000000210087812 */ /* 0x000fe200078efcff */
[----:B------:R-:W-:Y:S01]  /*3e90*/  IMAD.MOV.U32 R6, RZ, RZ, 0x1 ;  /* 0x00000001ff067424 */ /* 0x000fe200078e00ff */
[----:B------:R-:W-:Y:S01]  /*3ea0*/  ULDC UR4, c[0x0][0x600] ;  /* 0x0001800000047ab9 */ /* 0x000fe20000000800 */
[----:B------:R-:W-:Y:S01]  /*3eb0*/  IMAD.MOV.U32 R7, RZ, RZ, RZ ;  /* 0x000000ffff077224 */ /* 0x000fe200078e00ff */
[----:B------:R-:W-:Y:S01]  /*3ec0*/  UMOV UR7, 0x1 ;  /* 0x0000000100077882 */ /* 0x000fe20000000000 */
[----:B------:R-:W-:-:S02]  /*3ed0*/  UIADD3 UR15, UR4, -0x1, URZ ;  /* 0xffffffff040f7890 */ /* 0x000fc4000fffe03f */
[----:B------:R-:W-:Y:S02]  /*3ee0*/  USHF.L.U32 UR17, UR7, UR5, URZ ;  /* 0x0000000507117299 */ /* 0x000fe4000800063f */
[----:B------:R-:W-:Y:S01]  /*3ef0*/  ULOP3.LUT UR16, URZ, UR6, URZ, 0x33, !UPT ;  /* 0x000000063f107292 */ /* 0x000fe2000f8e333f */
[----:B------:R-:W-:Y:S01]  /*3f00*/  ULDC.64 UR20, c[0x0][0x198] ;  /* 0x0000660000147ab9 */ /* 0x000fe20000000a00 */
[----:B0-----:R-:W-:-:S05]  /*3f10*/  VIADD R2, R2, 0x3f ;  /* 0x0000003f02027836 */ /* 0x001fca0000000000 */
[----:B------:R-:W-:-:S04]  /*3f20*/  SHF.R.S32.HI R3, RZ, 0x1f, R2 ;  /* 0x0000001fff037819 */ /* 0x000fc80000011402 */
[----:B------:R-:W-:Y:S01]  /*3f30*/  LEA.HI R3, R3, R2, RZ, 0x6 ;  /* 0x0000000203037211 */ /* 0x000fe200078f30ff */
[C---:B-1----:R-:W-:Y:S02]  /*3f40*/  IMAD.SHL.U32 R11, R12.reuse, 0x4, RZ ;  /* 0x000000040c0b7824 */ /* 0x042fe400078e00ff */
[----:B------:R-:W-:Y:S01]  /*3f50*/  IMAD.SHL.U32 R12, R12, 0x100, RZ ;  /* 0x000001000c0c7824 */ /* 0x000fe200078e00ff */
[----:B------:R-:W-:Y:S02]  /*3f60*/  SHF.R.S32.HI R10, RZ, 0x6, R3 ;  /* 0x00000006ff0a7819 */ /* 0x000fe40000011403 */
[----:B------:R-:W-:Y:S02]  /*3f70*/  LOP3.LUT R11, R11, 0x4, RZ, 0xc0, !PT ;  /* 0x000000040b0b7812 */ /* 0x000fe400078ec0ff */
[----:B------:R-:W-:Y:S01]  /*3f80*/  LOP3.LUT R12, R12, 0x100, RZ, 0xc0, !PT ;  /* 0x000001000c0c7812 */ /* 0x000fe200078ec0ff */
[----:B------:R-:W-:-:S07]  /*3f90*/  VIADD R13, R10, 0x1 ;  /* 0x000000010a0d7836 */ /* 0x000fce0000000000 */
.L_x_63:
[----:B------:R-:W-:-:S03]  /*3fa0*/  UMOV UR4, 0xffffffff ;  /* 0xffffffff00047882 */ /* 0x000fc60000000000 */
[----:B------:R-:W-:Y:S05]  /*3fb0*/  BRA.DIV UR4, `(.L_x_53) ;  /* 0x0000000e04f47947 */ /* 0x000fea000b800000 */
[----:B------:R-:W-:-:S13]  /*3fc0*/  ELECT P6, URZ, PT ;  /* 0x00000000003f782f */ /* 0x000fda00038c0000 */
.L_x_76:
[----:B------:R-:W0:Y:S01]  /*3fd0*/  LDC R2, c[0x0][0x28c] ;  /* 0x0000a300ff027b82 */ /* 0x000e220000000800 */
[----:B------:R-:W-:Y:S01]  /*3fe0*/  BSSY B1, `(.L_x_54) ;  /* 0x0000038000017945 */ /* 0x000fe20003800000 */
[----:B0-----:R-:W-:-:S13]  /*3ff0*/  ISETP.LT.OR P6, PT, R2, 0x1, !P6 ;  /* 0x000000010200780c */ /* 0x001fda00077c1670 */
[----:B------:R-:W-:Y:S05]  /*4000*/  @P6 BRA `(.L_x_55) ;  /* 0x0000000000d46947 */ /* 0x000fea0003800000 */
[----:B------:R-:W-:Y:S02]  /*4010*/  IMAD R22, R22, 0x8, R11 ;  /* 0x0000000816167824 */ /* 0x000fe400078e020b */
[----:B------:R-:W-:Y:S02]  /*4020*/  IMAD.SHL.U32 R21, R21, 0x100, RZ ;  /* 0x0000010015157824 */ /* 0x000fe400078e00ff */
[----:B------:R-:W-:Y:S02]  /*4030*/  IMAD.MOV.U32 R23, RZ, RZ, RZ ;  /* 0x000000ffff177224 */ /* 0x000fe400078e00ff */
[----:B------:R-:W-:Y:S02]  /*4040*/  IMAD.MOV.U32 R2, RZ, RZ, R13 ;  /* 0x000000ffff027224 */ /* 0x000fe400078e000d */
[----:B------:R-:W-:Y:S02]  /*4050*/  IMAD.MOV.U32 R3, RZ, RZ, R6 ;  /* 0x000000ffff037224 */ /* 0x000fe400078e0006 */
[----:B------:R-:W-:-:S07]  /*4060*/  IMAD.MOV.U32 R5, RZ, RZ, R7 ;  /* 0x000000ffff057224 */ /* 0x000fce00078e0007 */
.L_x_58:
[----:B------:R-:W0:Y:S01]  /*4070*/  S2R R15, SR_CgaCtaId ;  /* 0x00000000000f7919 */ /* 0x000e220000008800 */
[----:B------:R-:W-:Y:S02]  /*4080*/  MOV R4, 0x400 ;  /* 0x0000040000047802 */ /* 0x000fe40000000f00 */
[----:B------:R-:W-:-:S13]  /*4090*/  ISETP.NE.AND P1, PT, R0, RZ, PT ;  /* 0x000000ff0000720c */ /* 0x000fda0003f25270 */
[----:B------:R-:W1:Y:S01]  /*40a0*/  @!P1 LDC R14, c[0x0][0x500] ;  /* 0x00014000ff0e9b82 */ /* 0x000e620000000800 */
[----:B0-----:R-:W-:Y:S02]  /*40b0*/  LEA R24, R15, R4, 0x18 ;  /* 0x000000040f187211 */ /* 0x001fe400078ec0ff */
[----:B------:R-:W-:-:S03]  /*40c0*/  SHF.L.U32 R4, R3, 0x1f, RZ ;  /* 0x0000001f03047819 */ /* 0x000fc600000006ff */
[----:B------:R-:W-:-:S04]  /*40d0*/  IMAD R15, R5, 0x8, R24 ;  /* 0x00000008050f7824 */ /* 0x000fc800078e0218 */
[----:B------:R-:W0:Y:S02]  /*40e0*/  SYNCS.PHASECHK.TRANS64.TRYWAIT P0, [R15+URZ+0x30], R4 ;  /* 0x000030040f0075a7 */ /* 0x000e24000800017f */
[----:B01----:R-:W-:Y:S05]  /*40f0*/  @!P0 BRA `(.L_x_56) ;  /* 0x0000000c00c48947 */ /* 0x003fea0003800000 */
.L_x_77:
[----:B0-----:R-:W-:Y:S01]  /*4100*/  PRMT R4, R8, 0x9910, RZ ;  /* 0x0000991008047816 */ /* 0x001fe200000000ff */
[----:B------:R0:W-:Y:S03]  /*4110*/  @!P1 SYNCS.ARRIVE.TRANS64 RZ, [R15+URZ], R14 ;  /* 0x0000000e0fff99a7 */ /* 0x0001e6000800003f */
[----:B------:R-:W-:-:S13]  /*4120*/  ISETP.NE.AND P0, PT, R4, 0x2, PT ;  /* 0x000000020400780c */ /* 0x000fda0003f05270 */
[----:B0-----:R-:W-:Y:S05]  /*4130*/  @P0 BRA `(.L_x_57) ;  /* 0x0000000000040947 */ /* 0x001fea0003800000 */
[----:B------:R-:W-:Y:S01]  /*4140*/  BPT.TRAP 0x1 ;  /* 0x000000040000795c */ /* 0x000fe20000300000 */
.L_x_57:
[----:B------:R-:W-:Y:S01]  /*4150*/  IMAD R4, R5, 0x200, R12 ;  /* 0x0000020005047824 */ /* 0x000fe200078e020c */
[----:B------:R-:W-:Y:S01]  /*4160*/  R2UR UR9, R15 ;  /* 0x000000000f0972ca */ /* 0x000fe200000e0000 */
[--C-:B------:R-:W-:Y:S01]  /*4170*/  IMAD R14, R5, 0x8000, R24.reuse ;  /* 0x00008000050e7824 */ /* 0x100fe200078e0218 */
[----:B------:R-:W-:Y:S01]  /*4180*/  UIADD3 UR4, UP0, UR20, 0xf0, URZ ;  /* 0x000000f014047890 */ /* 0x000fe2000ff1e03f */
[----:B------:R-:W-:Y:S01]  /*4190*/  IMAD R4, R4, 0x2, R24 ;  /* 0x0000000204047824 */ /* 0x000fe200078e0218 */
[----:B------:R-:W-:Y:S01]  /*41a0*/  R2UR UR11, R21 ;  /* 0x00000000150b72ca */ /* 0x000fe200000e0000 */
[----:B------:R-:W-:Y:S01]  /*41b0*/  VIADD R2, R2, 0xffffffff ;  /* 0xffffffff02027836 */ /* 0x000fe20000000000 */
[----:B------:R-:W-:Y:S01]  /*41c0*/  R2UR UR5, R14 ;  /* 0x000000000e0572ca */ /* 0x000fe200000e0000 */
[----:B------:R-:W-:Y:S01]  /*41d0*/  UIADD3 UR22, UP1, UR20, 0x1f0, URZ ;  /* 0x000001f014167890 */ /* 0x000fe2000ff3e03f */
[----:B------:R-:W-:Y:S01]  /*41e0*/  R2UR UR8, R4 ;  /* 0x00000000040872ca */ /* 0x000fe200000e0000 */
[----:B------:R-:W-:Y:S01]  /*41f0*/  VIADD R5, R5, 0x1 ;  /* 0x0000000105057836 */ /* 0x000fe20000000000 */
[----:B------:R-:W-:Y:S01]  /*4200*/  R2UR UR10, R23 ;  /* 0x00000000170a72ca */ /* 0x000fe200000e0000 */
[----:B------:R-:W-:Y:S01]  /*4210*/  UIADD3.X UR23, URZ, UR21, URZ, UP1, !UPT ;  /* 0x000000153f177290 */ /* 0x000fe20008ffe43f */
[----:B------:R-:W-:Y:S01]  /*4220*/  R2UR UR12, R20 ;  /* 0x00000000140c72ca */ /* 0x000fe200000e0000 */
[----:B------:R-:W-:Y:S01]  /*4230*/  UMOV UR6, 0x0 ;  /* 0x0000000000067882 */ /* 0x000fe20000000000 */
[----:B------:R-:W-:Y:S01]  /*4240*/  R2UR UR18, R22 ;  /* 0x00000000161272ca */ /* 0x000fe200000e0000 */
[----:B------:R-:W-:Y:S01]  /*4250*/  UMOV UR7, 0x10000000 ;  /* 0x1000000000077882 */ /* 0x000fe20000000000 */
[----:B------:R-:W-:Y:S01]  /*4260*/  ISETP.GT.AND P1, PT, R2, 0x1, PT ;  /* 0x000000010200780c */ /* 0x000fe20003f24270 */
[----:B------:R-:W-:Y:S01]  /*4270*/  UMOV UR19, 0x30000 ;  /* 0x0003000000137882 */ /* 0x000fe20000000000 */
[----:B------:R-:W-:Y:S01]  /*4280*/  ISETP.NE.AND P0, PT, R5, 0x6, PT ;  /* 0x000000060500780c */ /* 0x000fe20003f05270 */
[----:B------:R-:W-:Y:S01]  /*4290*/  UIADD3 UR13, UR5, 0x180, URZ ;  /* 0x00000180050d7890 */ /* 0x000fe2000fffe03f */
[----:B------:R-:W-:Y:S01]  /*42a0*/  VIADD R23, R23, 0x40 ;  /* 0x0000004017177836 */ /* 0x000fe20000000000 */
[----:B------:R-:W-:Y:S01]  /*42b0*/  UIADD3.X UR5, URZ, UR21, URZ, UP0, !UPT ;  /* 0x000000153f057290 */ /* 0x000fe200087fe43f */
[----:B------:R-:W-:Y:S01]  /*42c0*/  SEL R4, RZ, 0x1, P0 ;  /* 0x00000001ff047807 */ /* 0x000fe20000000000 */
[----:B------:R-:W-:Y:S01]  /*42d0*/  UIADD3 UR14, UR8, 0x30180, URZ ;  /* 0x00030180080e7890 */ /* 0x000fe2000fffe03f */
[----:B------:R-:W-:-:S02]  /*42e0*/  SEL R5, R5, RZ, P0 ;  /* 0x000000ff05057207 */ /* 0x000fc40000000000 */
[----:B------:R-:W-:Y:S01]  /*42f0*/  UMOV UR8, UR13 ;  /* 0x0000000d00087c82 */ /* 0x000fe20008000000 */
[----:B------:R-:W-:-:S03]  /*4300*/  LOP3.LUT R3, R3, R4, RZ, 0x3c, !PT ;  /* 0x0000000403037212 */ /* 0x000fc600078e3cff */
[----:B------:R0:W-:Y:S02]  /*4310*/  UTMALDG.3D [UR8], [UR4], desc[UR6] ;  /* 0x00000608040075b4 */ /* 0x0001e40008011000 */
[----:B0-----:R-:W-:Y:S01]  /*4320*/  UMOV UR8, UR14 ;  /* 0x0000000e00087c82 */ /* 0x001fe20008000000 */
[----:B------:R-:W-:Y:S02]  /*4330*/  UMOV UR11, UR18 ;  /* 0x00000012000b7c82 */ /* 0x000fe40008000000 */
[----:B------:R0:W-:Y:S02]  /*4340*/  UTMALDG.3D.MULTICAST [UR8], [UR22], UR19, desc[UR6] ;  /* 0x00000608160073b4 */ /* 0x0001e40008011813 */
[----:B0-----:R-:W-:Y:S05]  /*4350*/  @P1 BRA `(.L_x_58) ;  /* 0xfffffffc00441947 */ /* 0x001fea000383ffff */
.L_x_55:
[----:B------:R-:W-:Y:S05]  /*4360*/  BSYNC B1 ;  /* 0x0000000000017941 */ /* 0x000fea0003800000 */
.L_x_54:
[----:B------:R-:W-:Y:S01]  /*4370*/  LOP3.LUT P1, RZ, R9, 0xff, RZ, 0xc0, !PT ;  /* 0x000000ff09ff7812 */ /* 0x000fe2000782c0ff */
[C---:B------:R-:W-:Y:S01]  /*4380*/  IMAD.IADD R4, R10.reuse, 0x1, R7 ;  /* 0x000000010a047824 */ /* 0x040fe200078e0207 */
[----:B------:R-:W-:Y:S01]  /*4390*/  ULDC.64 UR4, c[0x0][0x650] ;  /* 0x0001940000047ab9 */ /* 0x000fe20000000a00 */
[----:B------:R-:W-:Y:S01]  /*43a0*/  ISETP.GE.U32.AND P2, PT, R10, 0x6, PT ;  /* 0x000000060a00780c */ /* 0x000fe20003f46070 */
[----:B------:R-:W-:Y:S01]  /*43b0*/  BSSY B1, `(.L_x_59) ;  /* 0x000006e000017945 */ /* 0x000fe20003800000 */
[----:B------:R-:W-:Y:S01]  /*43c0*/  IMAD.MOV.U32 R21, RZ, RZ, -0x1 ;  /* 0xffffffffff157424 */ /* 0x000fe200078e00ff */
[----:B------:R-:W-:Y:S01]  /*43d0*/  ISETP.GT.U32.AND P0, PT, R4, 0x5, PT ;  /* 0x000000050400780c */ /* 0x000fe20003f04070 */
[----:B------:R-:W-:Y:S01]  /*43e0*/  IMAD.MOV.U32 R22, RZ, RZ, -0x1 ;  /* 0xffffffffff167424 */ /* 0x000fe200078e00ff */
[----:B------:R-:W-:Y:S01]  /*43f0*/  PRMT R9, RZ, 0x7610, R9 ;  /* 0x00007610ff097816 */ /* 0x000fe20000000009 */
[----:B------:R-:W-:Y:S01]  /*4400*/  IMAD.MOV.U32 R20, RZ, RZ, -0x1 ;  /* 0xffffffffff147424 */ /* 0x000fe200078e00ff */
[----:B------:R-:W-:-:S03]  /*4410*/  ISETP.LT.U32.AND P0, PT, R10, 0x6, P0 ;  /* 0x000000060a00780c */ /* 0x000fc60000701070 */
[----:B------:R-:W0:Y:S01]  /*4420*/  @P1 S2R R3, SR_CgaCtaId ;  /* 0x0000000000031919 */ /* 0x000e220000008800 */
[----:B------:R-:W-:-:S04]  /*4430*/  @P1 MOV R2, 0x400 ;  /* 0x0000040000021802 */ /* 0x000fc80000000f00 */
[----:B0-----:R-:W-:Y:S01]  /*4440*/  @P1 LEA R5, R3, R2, 0x18 ;  /* 0x0000000203051211 */ /* 0x001fe200078ec0ff */
[----:B------:R-:W-:-:S03]  /*4450*/  IMAD.WIDE.U32 R2, R4, -0x55555555, RZ ;  /* 0xaaaaaaab04027825 */ /* 0x000fc600078e00ff */
[----:B------:R0:W-:Y:S01]  /*4460*/  @P1 SYNCS.ARRIVE.TRANS64.A1T0 RZ, [R5+URZ+0x78], RZ ;  /* 0x000078ff05ff19a7 */ /* 0x0001e2000810003f */
[----:B------:R-:W-:Y:S02]  /*4470*/  IADD3 R18, P1, R18, UR36, RZ ;  /* 0x0000002412127c10 */ /* 0x000fe4000ff3e0ff */
[----:B------:R-:W-:Y:S02]  /*4480*/  PRMT R2, RZ, 0x7610, R2 ;  /* 0x00007610ff027816 */ /* 0x000fe40000000002 */
[----:B------:R-:W-:Y:S02]  /*4490*/  IADD3.X R19, R19, UR42, RZ, P1, !PT ;  /* 0x0000002a13137c10 */ /* 0x000fe40008ffe4ff */
[----:B0-----:R-:W-:Y:S02]  /*44a0*/  SHF.R.U32.HI R5, RZ, 0x2, R3 ;  /* 0x00000002ff057819 */ /* 0x001fe40000011603 */
[----:B------:R-:W-:Y:S02]  /*44b0*/  SEL R3, RZ, 0x1, !P0 ;  /* 0x00000001ff037807 */ /* 0x000fe40004000000 */
[----:B------:R-:W-:Y:S01]  /*44c0*/  ISETP.GE.U32.AND P0, PT, R18, UR4, PT ;  /* 0x0000000412007c0c */ /* 0x000fe2000bf06070 */
[----:B------:R-:W-:Y:S01]  /*44d0*/  IMAD R7, R5, -0x6, R4 ;  /* 0xfffffffa05077824 */ /* 0x000fe200078e0204 */
[----:B------:R-:W-:-:S02]  /*44e0*/  LOP3.LUT R6, R6, R3, RZ, 0x3c, !PT ;  /* 0x0000000306067212 */ /* 0x000fc400078e3cff */
[----:B------:R-:W-:Y:S02]  /*44f0*/  ISETP.GE.U32.AND.EX P0, PT, R19, UR5, PT, P0 ;  /* 0x0000000513007c0c */ /* 0x000fe4000bf06100 */
[----:B------:R-:W-:-:S11]  /*4500*/  @P2 LOP3.LUT R6, R6, 0x1, R5, 0x78, !PT ;  /* 0x0000000106062812 */ /* 0x000fd600078e7805 */
[----:B------:R-:W-:Y:S05]  /*4510*/  @P0 BRA `(.L_x_60) ;  /* 0x00000004005c0947 */ /* 0x000fea0003800000 */
[----:B------:R-:W0:Y:S01]  /*4520*/  S2R R15, SR_CTAID.X ;  /* 0x00000000000f7919 */ /* 0x000e220000002500 */
[----:B------:R-:W-:Y:S01]  /*4530*/  ULDC.64 UR4, c[0x0][0x628] ;  /* 0x00018a0000047ab9 */ /* 0x000fe20000000a00 */
[----:B------:R-:W-:Y:S01]  /*4540*/  ULDC UR7, c[0x0][0x630] ;  /* 0x00018c0000077ab9 */ /* 0x000fe20000000800 */
[----:B------:R-:W-:Y:S01]  /*4550*/  ISETP.NE.U32.AND P0, PT, RZ, UR4, PT ;  /* 0x00000004ff007c0c */ /* 0x000fe2000bf05070 */
[----:B------:R-:W1:Y:S01]  /*4560*/  S2R R20, SR_CTAID.Y ;  /* 0x0000000000147919 */ /* 0x000e620000002600 */
[----:B------:R-:W-:Y:S01]  /*4570*/  ULDC UR8, c[0x0][0x150] ;  /* 0x0000540000087ab9 */ /* 0x000fe20000000800 */
[----:B------:R-:W-:Y:S01]  /*4580*/  IMAD.MOV.U32 R2, RZ, RZ, R18 ;  /* 0x000000ffff027224 */ /* 0x000fe200078e0012 */
[----:B------:R-:W-:Y:S01]  /*4590*/  ISETP.NE.AND.EX P0, PT, RZ, UR5, PT, P0 ;  /* 0x00000005ff007c0c */ /* 0x000fe2000bf05300 */
[----:B------:R-:W-:Y:S01]  /*45a0*/  IMAD.MOV.U32 R3, RZ, RZ, R19 ;  /* 0x000000ffff037224 */ /* 0x000fe200078e0013 */
[----:B0-----:R-:W-:-:S11]  /*45b0*/  I2FP.F32.U32 R22, R15 ;  /* 0x0000000f00167245 */ /* 0x001fd60000201000 */
[----:B------:R-:W-:Y:S05]  /*45c0*/  @!P0 BRA `(.L_x_61) ;  /* 0x0000000000288947 */ /* 0x000fea0003800000 */
[----:B------:R-:W-:Y:S02]  /*45d0*/  ULDC UR6, c[0x0][0x634] ;  /* 0x00018d0000067ab9 */ /* 0x000fe40000000800 */
[----:B------:R-:W-:-:S05]  /*45e0*/  IADD3 R3, P0, R18, UR6, RZ ;  /* 0x0000000612037c10 */ /* 0x000fca000ff1e0ff */
[----:B------:R-:W-:-:S04]  /*45f0*/  IMAD.X R21, RZ, RZ, R19, P0 ;  /* 0x000000ffff157224 */ /* 0x000fc800000e0613 */
[----:B------:R-:W-:-:S04]  /*4600*/  IMAD.WIDE.U32 R4, R21, UR4, RZ ;  /* 0x0000000415047c25 */ /* 0x000fc8000f8e00ff */
[----:B------:R-:W-:-:S04]  /*4610*/  IMAD.WIDE.U32 R4, P0, R3, UR5, R4 ;  /* 0x0000000503047c25 */ /* 0x000fc8000f800004 */
[----:B------:R-:W-:-:S04]  /*4620*/  IMAD.WIDE.U32 R2, R3, UR4, RZ ;  /* 0x0000000403027c25 */ /* 0x000fc8000f8e00ff */
[----:B------:R-:W-:Y:S01]  /*4630*/  IMAD.MOV.U32 R2, RZ, RZ, R5 ;  /* 0x000000ffff027224 */ /* 0x000fe200078e0005 */
[----:B------:R-:W-:Y:S01]  /*4640*/  IADD3 RZ, P1, R3, R4, RZ ;  /* 0x0000000403ff7210 */ /* 0x000fe20007f3e0ff */
[----:B------:R-:W-:-:S04]  /*4650*/  IMAD.X R3, RZ, RZ, RZ, P0 ;  /* 0x000000ffff037224 */ /* 0x000fc800000e06ff */
[----:B------:R-:W-:-:S08]  /*4660*/  IMAD.WIDE.U32.X R2, R21, UR5, R2, P1 ;  /* 0x0000000515027c25 */ /* 0x000fd000088e0402 */
.L_x_61:
[--C-:B------:R-:W-:Y:S01]  /*4670*/  SHF.R.U64 R14, R2, UR7, R3.reuse ;  /* 0x00000007020e7c19 */ /* 0x100fe20008001203 */
[----:B------:R-:W-:Y:S01]  /*4680*/  FMUL R22, R22, UR8 ;  /* 0x0000000816167c20 */ /* 0x000fe20008400000 */
[----:B------:R-:W-:Y:S01]  /*4690*/  SHF.R.U32.HI R2, RZ, UR7, R3 ;  /* 0x00000007ff027c19 */ /* 0x000fe20008011603 */
[----:B------:R-:W0:Y:S01]  /*46a0*/  LDC R4, c[0x0][0x144] ;  /* 0x00005100ff047b82 */ /* 0x000e220000000800 */
[----:B------:R-:W-:Y:S01]  /*46b0*/  IADD3 R21, P0, RZ, -R14, RZ ;  /* 0x8000000eff157210 */ /* 0x000fe20007f1e0ff */
[----:B------:R-:W-:Y:S01]  /*46c0*/  ULDC.64 UR4, c[0x0][0x620] ;  /* 0x0001880000047ab9 */ /* 0x000fe20000000a00 */
[----:B-1----:R-:W-:Y:S01]  /*46d0*/  I2FP.F32.U32 R3, R20 ;  /* 0x0000001400037245 */ /* 0x002fe20000201000 */
[----:B------:R-:W-:Y:S01]  /*46e0*/  ULDC UR6, c[0x0][0x154] ;  /* 0x0000550000067ab9 */ /* 0x000fe20000000800 */
[----:B------:R-:W1:Y:S01]  /*46f0*/  F2I.U32.TRUNC.NTZ R22, R22 ;  /* 0x0000001600167305 */ /* 0x000e62000020f000 */
[----:B------:R-:W-:Y:S01]  /*4700*/  IMAD.X R2, RZ, RZ, ~R2, P0 ;  /* 0x000000ffff027224 */ /* 0x000fe200000e0e02 */
[----:B------:R-:W-:Y:S01]  /*4710*/  ISETP.NE.AND P2, PT, R17, 0x1, PT ;  /* 0x000000011100780c */ /* 0x000fe20003f45270 */
[----:B------:R-:W-:Y:S01]  /*4720*/  FMUL R23, R3, UR6 ;  /* 0x0000000603177c20 */ /* 0x000fe20008400000 */
[----:B------:R-:W2:Y:S01]  /*4730*/  LDC R25, c[0x0][0x148] ;  /* 0x00005200ff197b82 */ /* 0x000ea20000000800 */
[----:B------:R-:W-:Y:S01]  /*4740*/  IMAD R2, R2, UR4, RZ ;  /* 0x0000000402027c24 */ /* 0x000fe2000f8e02ff */
[----:B------:R-:W-:Y:S01]  /*4750*/  ULDC.64 UR6, c[0x0][0x640] ;  /* 0x0001900000067ab9 */ /* 0x000fe20000000a00 */
[----:B------:R-:W-:Y:S01]  /*4760*/  IMAD.MOV.U32 R3, RZ, RZ, R19 ;  /* 0x000000ffff037224 */ /* 0x000fe200078e0013 */
[----:B------:R-:W-:Y:S01]  /*4770*/  ISETP.NE.U32.AND P0, PT, RZ, UR6, PT ;  /* 0x00000006ff007c0c */ /* 0x000fe2000bf05070 */
[----:B------:R-:W-:Y:S01]  /*4780*/  IMAD R5, R21, UR5, R2 ;  /* 0x0000000515057c24 */ /* 0x000fe2000f8e0202 */
[----:B------:R-:W3:Y:S01]  /*4790*/  F2I.U32.TRUNC.NTZ R23, R23 ;  /* 0x0000001700177305 */ /* 0x000ee2000020f000 */
[----:B------:R-:W-:Y:S01]  /*47a0*/  IMAD.MOV.U32 R2, RZ, RZ, R18 ;  /* 0x000000ffff027224 */ /* 0x000fe200078e0012 */
[----:B------:R-:W-:-:S03]  /*47b0*/  ISETP.NE.AND.EX P0, PT, RZ, UR7, PT, P0 ;  /* 0x00000007ff007c0c */ /* 0x000fc6000bf05300 */
[----:B------:R-:W-:Y:S01]  /*47c0*/  IMAD.WIDE.U32 R2, R21, UR4, R2 ;  /* 0x0000000415027c25 */ /* 0x000fe2000f8e0002 */
[----:B------:R-:W-:-:S03]  /*47d0*/  ULDC UR4, c[0x0][0x618] ;  /* 0x0001860000047ab9 */ /* 0x000fc60000000800 */
[----:B------:R-:W-:Y:S02]  /*47e0*/  IMAD.IADD R3, R3, 0x1, R5 ;  /* 0x0000000103037824 */ /* 0x000fe400078e0205 */
[----:B-1----:R-:W-:-:S03]  /*47f0*/  IMAD.MOV R22, RZ, RZ, -R22 ;  /* 0x000000ffff167224 */ /* 0x002fc600078e0a16 */
[----:B------:R-:W-:Y:S01]  /*4800*/  SHF.R.U64 R21, R2, UR4, R3 ;  /* 0x0000000402157c19 */ /* 0x000fe20008001203 */
[----:B0-----:R-:W-:Y:S01]  /*4810*/  IMAD R15, R4, R22, R15 ;  /* 0x00000016040f7224 */ /* 0x001fe200078e020f */
[----:B------:R-:W-:Y:S01]  /*4820*/  SHF.R.U32.HI R2, RZ, UR4, R3 ;  /* 0x00000004ff027c19 */ /* 0x000fe20008011603 */
[----:B------:R-:W-:Y:S01]  /*4830*/  ULDC UR4, c[0x0][0x608] ;  /* 0x0001820000047ab9 */ /* 0x000fe20000000800 */
[----:B---3--:R-:W-:Y:S02]  /*4840*/  IMAD.MOV R4, RZ, RZ, -R23 ;  /* 0x000000ffff047224 */ /* 0x008fe400078e0a17 */
[--C-:B------:R-:W-:Y:S02]  /*4850*/  SHF.R.U64 R22, R21, UR4, R2.reuse ;  /* 0x0000000415167c19 */ /* 0x100fe40008001202 */
[----:B------:R-:W-:Y:S01]  /*4860*/  SHF.R.U32.HI R3, RZ, UR4, R2 ;  /* 0x00000004ff037c19 */ /* 0x000fe20008011602 */
[----:B------:R-:W-:Y:S01]  /*4870*/  ULDC UR4, c[0x0][0x658] ;  /* 0x0001960000047ab9 */ /* 0x000fe20000000800 */
[----:B--2---:R-:W-:-:S02]  /*4880*/  @P2 IMAD R15, R25, R4, R20 ;  /* 0x00000004190f2224 */ /* 0x004fc400078e0214 */
[--C-:B------:R-:W-:Y:S02]  /*4890*/  SHF.R.U64 R20, R22, UR4, R3.reuse ;  /* 0x0000000416147c19 */ /* 0x100fe40008001203 */
[----:B------:R-:W-:-:S03]  /*48a0*/  SHF.R.U32.HI R23, RZ, UR4, R3 ;  /* 0x00000004ff177c19 */ /* 0x000fc60008011603 */
[----:B------:R-:W-:Y:S02]  /*48b0*/  IMAD.MOV.U32 R4, RZ, RZ, R20 ;  /* 0x000000ffff047224 */ /* 0x000fe400078e0014 */
[----:B------:R-:W-:Y:S01]  /*48c0*/  IMAD.MOV.U32 R3, RZ, RZ, R23 ;  /* 0x000000ffff037224 */ /* 0x000fe200078e0017 */
[----:B------:R-:W-:Y:S06]  /*48d0*/  @!P0 BRA `(.L_x_62) ;  /* 0x00000000002c8947 */ /* 0x000fec0003800000 */
        /* <DEDUP_REMOVED lines=9> */
[----:B------:R-:W-:-:S04]  /*4970*/  IMAD.WIDE.U32.X R2, R23, UR7, R2, P1 ;  /* 0x0000000717027c25 */ /* 0x000fc800088e0402 */
[----:B------:R-:W-:-:S07]  /*4980*/  IMAD.MOV.U32 R4, RZ, RZ, R2 ;  /* 0x000000ffff047224 */ /* 0x000fce00078e0002 */
.L_x_62:
[----:B------:R-:W-:Y:S01]  /*4990*/  ULDC UR4, c[0x0][0x648] ;  /* 0x0001920000047ab9 */ /* 0x000fe20000000800 */
[----:B------:R-:W-:Y:S01]  /*49a0*/  LOP3.LUT R2, R22, UR16, RZ, 0xc0, !PT ;  /* 0x0000001016027c12 */ /* 0x000fe2000f8ec0ff */
[----:B------:R-:W-:Y:S01]  /*49b0*/  ULDC UR5, c[0x0][0x610] ;  /* 0x0001840000057ab9 */ /* 0x000fe20000000800 */
[----:B------:R-:W-:Y:S01]  /*49c0*/  SHF.R.U64 R3, R4, UR4, R3 ;  /* 0x0000000404037c19 */ /* 0x000fe20008001203 */
[----:B------:R-:W-:Y:S01]  /*49d0*/  ULDC UR4, c[0x0][0x638] ;  /* 0x00018e0000047ab9 */ /* 0x000fe20000000800 */
[----:B------:R-:W-:-:S03]  /*49e0*/  LOP3.LUT R21, R21, UR15, RZ, 0xc0, !PT ;  /* 0x0000000f15157c12 */ /* 0x000fc6000f8ec0ff */
[----:B------:R-:W-:Y:S02]  /*49f0*/  IMAD.MOV R5, RZ, RZ, -R3 ;  /* 0x000000ffff057224 */ /* 0x000fe400078e0a03 */
[----:B------:R-:W-:Y:S02]  /*4a00*/  IMAD R2, R3, UR17, R2 ;  /* 0x0000001103027c24 */ /* 0x000fe4000f8e0202 */
[----:B------:R-:W-:Y:S01]  /*4a10*/  IMAD R20, R5, UR4, R20 ;  /* 0x0000000405147c24 */ /* 0x000fe2000f8e0214 */
[----:B------:R-:W-:Y:S01]  /*4a20*/  ULDC UR4, c[0x0][0x600] ;  /* 0x0001800000047ab9 */ /* 0x000fe20000000800 */
[----:B------:R-:W-:Y:S02]  /*4a30*/  IMAD R15, R2, UR5, R15 ;  /* 0x00000005020f7c24 */ /* 0x000fe4000f8e020f */
[----:B------:R-:W-:Y:S02]  /*4a40*/  IMAD R20, R20, UR4, R21 ;  /* 0x0000000414147c24 */ /* 0x000fe4000f8e0215 */
[----:B------:R-:W-:-:S03]  /*4a50*/  IMAD.MOV.U32 R2, RZ, RZ, 0x1 ;  /* 0x00000001ff027424 */ /* 0x000fc600078e00ff */
[----:B------:R-:W-:Y:S02]  /*4a60*/  SEL R22, R20, R15, !P2 ;  /* 0x0000000f14167207 */ /* 0x000fe40005000000 */
[----:B------:R-:W-:Y:S01]  /*4a70*/  SEL R21, R15, R20, !P2 ;  /* 0x000000140f157207 */ /* 0x000fe20005000000 */
[----:B------:R-:W-:-:S07]  /*4a80*/  IMAD.MOV.U32 R20, RZ, RZ, R14 ;  /* 0x000000ffff147224 */ /* 0x000fce00078e000e */
.L_x_60:
[----:B------:R-:W-:Y:S05]  /*4a90*/  BSYNC B1 ;  /* 0x0000000000017941 */ /* 0x000fea0003800000 */
.L_x_59:
[----:B------:R-:W-:-:S13]  /*4aa0*/  LOP3.LUT P0, RZ, R2, 0xff, RZ, 0xc0, !PT ;  /* 0x000000ff02ff7812 */ /* 0x000fda000780c0ff */
[----:B------:R-:W-:Y:S05]  /*4ab0*/  @P0 BRA `(.L_x_63) ;  /* 0xfffffff400380947 */ /* 0x000fea000383ffff */
[----:B------:R-:W-:Y:S05]  /*4ac0*/  BSYNC B0 ;  /* 0x0000000000007941 */ /* 0x000fea0003800000 */
.L_x_52:
[----:B------:R-:W-:-:S03]  /*4ad0*/  UMOV UR4, 0xffffffff ;  /* 0xffffffff00047882 */ /* 0x000fc60000000000 */
[----:B------:R-:W-:Y:S05]  /*4ae0*/  BRA.DIV UR4, `(.L_x_64) ;  /* 0x00000006045c7947 */ /* 0x000fea000b800000 */
[----:B------:R-:W-:-:S13]  /*4af0*/  ELECT P6, URZ, PT ;  /* 0x00000000003f782f */ /* 0x000fda00038c0000 */
.L_x_80:
[----:B------:R-:W-:Y:S04]  /*4b00*/  BSSY B0, `(.L_x_65) ;  /* 0x000003d000007945 */ /* 0x000fe80003800000 */
[----:B------:R-:W-:Y:S05]  /*4b10*/  @!P6 BRA `(.L_x_66) ;  /* 0x0000000000ece947 */ /* 0x000fea0003800000 */
[----:B------:R-:W-:-:S04]  /*4b20*/  LOP3.LUT R16, R16, 0x2, RZ, 0xfc, !PT ;  /* 0x0000000210107812 */ /* 0x000fc800078efcff */
[----:B------:R-:W-:-:S13]  /*4b30*/  ISETP.NE.AND P0, PT, R16, 0x3, PT ;  /* 0x000000031000780c */ /* 0x000fda0003f05270 */
[----:B------:R-:W-:Y:S05]  /*4b40*/  @!P0 BRA `(.L_x_67) ;  /* 0x0000000000048947 */ /* 0x000fea0003800000 */
[----:B------:R-:W-:Y:S01]  /*4b50*/  BPT.TRAP 0x1 ;  /* 0x000000040000795c */ /* 0x000fe20000300000 */
.L_x_67:
[----:B------:R-:W0:Y:S01]  /*4b60*/  S2R R3, SR_CgaCtaId ;  /* 0x0000000000037919 */ /* 0x000e220000008800 */
[----:B------:R-:W-:Y:S02]  /*4b70*/  MOV R0, 0x400 ;  /* 0x0000040000007802 */ /* 0x000fe40000000f00 */
[----:B------:R-:W-:Y:S02]  /*4b80*/  SHF.L.U32 R2, R6, 0x1f, RZ ;  /* 0x0000001f06027819 */ /* 0x000fe400000006ff */
[----:B0-----:R-:W-:-:S05]  /*4b90*/  LEA R0, R3, R0, 0x18 ;  /* 0x0000000003007211 */ /* 0x001fca00078ec0ff */
[----:B------:R-:W-:-:S04]  /*4ba0*/  VIADD R0, R0, 0x30 ;  /* 0x0000003000007836 */ /* 0x000fc80000000000 */
[C---:B------:R-:W-:Y:S02]  /*4bb0*/  IMAD R5, R7.reuse, 0x8, R0 ;  /* 0x0000000807057824 */ /* 0x040fe400078e0200 */
[----:B------:R-:W-:Y:S02]  /*4bc0*/  VIADD R7, R7, 0x1 ;  /* 0x0000000107077836 */ /* 0x000fe40000000000 */
[----:B------:R-:W0:Y:S03]  /*4bd0*/  SYNCS.PHASECHK.TRANS64.TRYWAIT P0, [R5+URZ], R2 ;  /* 0x00000002050075a7 */ /* 0x000e26000800017f */
[----:B------:R-:W-:-:S04]  /*4be0*/  ISETP.NE.AND P1, PT, R7, 0x6, PT ;  /* 0x000000060700780c */ /* 0x000fc80003f25270 */
[----:B------:R-:W-:Y:S02]  /*4bf0*/  SEL R3, RZ, 0x1, P1 ;  /* 0x00000001ff037807 */ /* 0x000fe40000800000 */
[----:B------:R-:W-:Y:S02]  /*4c00*/  SEL R7, R7, RZ, P1 ;  /* 0x000000ff07077207 */ /* 0x000fe40000800000 */
[----:B------:R-:W-:-:S03]  /*4c10*/  LOP3.LUT R6, R6, R3, RZ, 0x3c, !PT ;  /* 0x0000000306067212 */ /* 0x000fc600078e3cff */
[----:B------:R-:W-:Y:S01]  /*4c20*/  IMAD R9, R7, 0x8, R0 ;  /* 0x0000000807097824 */ /* 0x000fe200078e0200 */
[----:B------:R-:W-:Y:S01]  /*4c30*/  SHF.L.U32 R4, R6, 0x1f, RZ ;  /* 0x0000001f06047819 */ /* 0x000fe200000006ff */
[----:B0-----:R-:W-:Y:S06]  /*4c40*/  @!P0 BRA `(.L_x_68) ;  /* 0x0000000400248947 */ /* 0x001fec0003800000 */
.L_x_81:
[----:B------:R-:W1:Y:S01]  /*4c50*/  SYNCS.PHASECHK.TRANS64.TRYWAIT P0, [R9+URZ], R4 ;  /* 0x00000004090075a7 */ /* 0x000e62000800017f */
[----:B0-----:R-:W-:-:S05]  /*4c60*/  VIADD R2, R7, 0x1 ;  /* 0x0000000107027836 */ /* 0x001fca0000000000 */
[----:B------:R-:W-:-:S04]  /*4c70*/  ISETP.NE.AND P1, PT, R2, 0x6, PT ;  /* 0x000000060200780c */ /* 0x000fc80003f25270 */
[----:B------:R-:W-:Y:S02]  /*4c80*/  SEL R3, RZ, 0x1, P1 ;  /* 0x00000001ff037807 */ /* 0x000fe40000800000 */
[----:B------:R-:W-:Y:S02]  /*4c90*/  SEL R7, R2, RZ, P1 ;  /* 0x000000ff02077207 */ /* 0x000fe40000800000 */
[----:B------:R-:W-:-:S03]  /*4ca0*/  LOP3.LUT R6, R6, R3, RZ, 0x3c, !PT ;  /* 0x0000000306067212 */ /* 0x000fc600078e3cff */
[----:B------:R-:W-:Y:S01]  /*4cb0*/  IMAD R8, R7, 0x8, R0 ;  /* 0x0000000807087824 */ /* 0x000fe200078e0200 */
[----:B------:R-:W-:Y:S01]  /*4cc0*/  SHF.L.U32 R5, R6, 0x1f, RZ ;  /* 0x0000001f06057819 */ /* 0x000fe200000006ff */
[----:B-1----:R-:W-:Y:S06]  /*4cd0*/  @!P0 BRA `(.L_x_69) ;  /* 0x0000000400148947 */ /* 0x002fec0003800000 */
.L_x_82:
[----:B------:R-:W1:Y:S01]  /*4ce0*/  SYNCS.PHASECHK.TRANS64.TRYWAIT P0, [R8+URZ], R5 ;  /* 0x00000005080075a7 */ /* 0x000e62000800017f */
[----:B------:R-:W-:-:S05]  /*4cf0*/  VIADD R2, R7, 0x1 ;  /* 0x0000000107027836 */ /* 0x000fca0000000000 */
[----:B------:R-:W-:-:S04]  /*4d00*/  ISETP.NE.AND P1, PT, R2, 0x6, PT ;  /* 0x000000060200780c */ /* 0x000fc80003f25270 */
[----:B------:R-:W-:Y:S02]  /*4d10*/  SEL R3, RZ, 0x1, P1 ;  /* 0x00000001ff037807 */ /* 0x000fe40000800000 */
[----:B------:R-:W-:Y:S02]  /*4d20*/  SEL R7, R2, RZ, P1 ;  /* 0x000000ff02077207 */ /* 0x000fe40000800000 */
[----:B------:R-:W-:-:S03]  /*4d30*/  LOP3.LUT R6, R6, R3, RZ, 0x3c, !PT ;  /* 0x0000000306067212 */ /* 0x000fc600078e3cff */
[----:B0-----:R-:W-:Y:S01]  /*4d40*/  IMAD R9, R7, 0x8, R0 ;  /* 0x0000000807097824 */ /* 0x001fe200078e0200 */
[----:B------:R-:W-:Y:S01]  /*4d50*/  SHF.L.U32 R4, R6, 0x1f, RZ ;  /* 0x0000001f06047819 */ /* 0x000fe200000006ff */
[----:B-1----:R-:W-:Y:S06]  /*4d60*/  @!P0 BRA `(.L_x_70) ;  /* 0x0000000400048947 */ /* 0x002fec0003800000 */
.L_x_83:
[----:B------:R-:W1:Y:S01]  /*4d70*/  SYNCS.PHASECHK.TRANS64.TRYWAIT P0, [R9+URZ], R4 ;  /* 0x00000004090075a7 */ /* 0x000e62000800017f */
[----:B------:R-:W-:-:S05]  /*4d80*/  VIADD R2, R7, 0x1 ;  /* 0x0000000107027836 */ /* 0x000fca0000000000 */
[----:B------:R-:W-:-:S04]  /*4d90*/  ISETP.NE.AND P1, PT, R2, 0x6, PT ;  /* 0x000000060200780c */ /* 0x000fc80003f25270 */
[----:B------:R-:W-:Y:S02]  /*4da0*/  SEL R3, RZ, 0x1, P1 ;  /* 0x00000001ff037807 */ /* 0x000fe40000800000 */
[----:B------:R-:W-:Y:S02]  /*4db0*/  SEL R7, R2, RZ, P1 ;  /* 0x000000ff02077207 */ /* 0x000fe40000800000 */
[----:B------:R-:W-:-:S03]  /*4dc0*/  LOP3.LUT R11, R6, R3, RZ, 0x3c, !PT ;  /* 0x00000003060b7212 */ /* 0x000fc600078e3cff */
[----:B------:R-:W-:Y:S01]  /*4dd0*/  IMAD R6, R7, 0x8, R0 ;  /* 0x0000000807067824 */ /* 0x000fe200078e0200 */
[----:B0-----:R-:W-:Y:S01]  /*4de0*/  SHF.L.U32 R5, R11, 0x1f, RZ ;  /* 0x0000001f0b057819 */ /* 0x001fe200000006ff */
[----:B-1----:R-:W-:Y:S06]  /*4df0*/  @!P0 BRA `(.L_x_71) ;  /* 0x0000000000f48947 */ /* 0x002fec0003800000 */
.L_x_84:
[----:B------:R-:W1:Y:S01]  /*4e00*/  SYNCS.PHASECHK.TRANS64.TRYWAIT P0, [R6+URZ], R5 ;  /* 0x00000005060075a7 */ /* 0x000e62000800017f */
[----:B------:R-:W-:-:S05]  /*4e10*/  VIADD R2, R7, 0x1 ;  /* 0x0000000107027836 */ /* 0x000fca0000000000 */
[----:B------:R-:W-:-:S04]  /*4e20*/  ISETP.NE.AND P1, PT, R2, 0x6, PT ;  /* 0x000000060200780c */ /* 0x000fc80003f25270 */
[----:B0-----:R-:W-:Y:S02]  /*4e30*/  SEL R4, RZ, 0x1, P1 ;  /* 0x00000001ff047807 */ /* 0x001fe40000800000 */
[----:B------:R-:W-:Y:S02]  /*4e40*/  SEL R3, R2, RZ, P1 ;  /* 0x000000ff02037207 */ /* 0x000fe40000800000 */
[----:B------:R-:W-:Y:S01]  /*4e50*/  LOP3.LUT R4, R11, R4, RZ, 0x3c, !PT ;  /* 0x000000040b047212 */ /* 0x000fe200078e3cff */
[----:B-1----:R-:W-:Y:S06]  /*4e60*/  @!P0 BRA `(.L_x_72) ;  /* 0x0000000000ec8947 */ /* 0x002fec0003800000 */
.L_x_85:
[----:B------:R-:W-:Y:S01]  /*4e70*/  IMAD R3, R3, 0x8, R0 ;  /* 0x0000000803037824 */ /* 0x000fe200078e0200 */
[----:B------:R-:W-:-:S07]  /*4e80*/  SHF.L.U32 R0, R4, 0x1f, RZ ;  /* 0x0000001f04007819 */ /* 0x000fce00000006ff */
.L_x_73:
[----:B-1----:R1:W2:Y:S02]  /*4e90*/  SYNCS.PHASECHK.TRANS64.TRYWAIT P0, [R3+URZ], R0 ;  /* 0x00000000030075a7 */ /* 0x0022a4000800017f */
[----:B--2---:R-:W-:Y:S05]  /*4ea0*/  @!P0 NANOSLEEP.SYNCS 0x989680 ;  /* 0x009896800000895d */ /* 0x004fea0003900000 */
[----:B------:R-:W2:Y:S02]  /*4eb0*/  @!P0 SYNCS.PHASECHK.TRANS64 P0, [R3+URZ], R0 ;  /* 0x00000000030085a7 */ /* 0x000ea4000800007f */
[----:B--2---:R-:W-:Y:S05]  /*4ec0*/  @!P0 BRA `(.L_x_73) ;  /* 0xfffffffc00f08947 */ /* 0x004fea000383ffff */
.L_x_66:
[----:B------:R-:W-:Y:S05]  /*4ed0*/  BSYNC B0 ;  /* 0x0000000000007941 */ /* 0x000fea0003800000 */
.L_x_65:
[----:B------:R-:W-:Y:S05]  /*4ee0*/  EXIT ;  /* 0x000000000000794d */ /* 0x000fea0003800000 */
.L_x_21:
[----:B-1----:R1:W2:Y:S02]  /*4ef0*/  SYNCS.PHASECHK.TRANS64.TRYWAIT P1, [R3+URZ], R0 ;  /* 0x00000000030075a7 */ /* 0x0022a4000802017f */
[----:B--2---:R-:W-:Y:S05]  /*4f00*/  @!P1 NANOSLEEP.SYNCS 0x989680 ;  /* 0x009896800000995d */ /* 0x004fea0003900000 */
[----:B------:R-:W2:Y:S02]  /*4f10*/  @!P1 SYNCS.PHASECHK.TRANS64 P1, [R3+URZ], R0 ;  /* 0x00000000030095a7 */ /* 0x000ea4000802007f */
[----:B--2---:R-:W-:Y:S05]  /*4f20*/  @!P1 BRA `(.L_x_21) ;  /* 0xfffffffc00f09947 */ /* 0x004fea000383ffff */
[----:B------:R-:W-:Y:S05]  /*4f30*/  BRA `(.L_x_20) ;  /* 0xffffffc400ec7947 */ /* 0x000fea000383ffff */
.L_x_26:
[----:B-1----:R1:W2:Y:S02]  /*4f40*/  SYNCS.PHASECHK.TRANS64.TRYWAIT P1, [R4+URZ], R3 ;  /* 0x00000003040075a7 */ /* 0x0022a4000802017f */
[----:B--2---:R-:W-:Y:S05]  /*4f50*/  @!P1 NANOSLEEP.SYNCS 0x989680 ;  /* 0x009896800000995d */ /* 0x004fea0003900000 */
[----:B------:R-:W2:Y:S02]  /*4f60*/  @!P1 SYNCS.PHASECHK.TRANS64 P1, [R4+URZ], R3 ;  /* 0x00000003040095a7 */ /* 0x000ea4000802007f */
[----:B--2---:R-:W-:Y:S05]  /*4f70*/  @!P1 BRA `(.L_x_26) ;  /* 0xfffffffc00f09947 */ /* 0x004fea000383ffff */
[----:B------:R-:W-:Y:S05]  /*4f80*/  BRA `(.L_x_25) ;  /* 0xffffffcc00287947 */ /* 0x000fea000383ffff */
.L_x_53:
[----:B------:R-:W-:Y:S01]  /*4f90*/  BSSY B1, `(.L_x_74) ;  /* 0x0000006000017945 */ /* 0x000fe20003800000 */
[----:B------:R-:W-:-:S07]  /*4fa0*/  IMAD.MOV.U32 R15, RZ, RZ, -0x1 ;  /* 0xffffffffff0f7424 */ /* 0x000fce00078e00ff */
[----:B------:R-:W-:Y:S05]  /*4fb0*/  WARPSYNC.COLLECTIVE R15, `(.L_x_75) ;  /* 0x000000000f0c7348 */ /* 0x000fea0003c00000 */
[----:B------:R-:W-:Y:S02]  /*4fc0*/  ELECT P6, UR62, PT ;  /* 0x00000000003e782f */ /* 0x000fe400038c0000 */
[----:B------:R-:W-:Y:S01]  /*4fd0*/  MOV R14, UR62 ;  /* 0x0000003e000e7c02 */ /* 0x000fe20008000f00 */
[----:B------:R-:W-:Y:S10]  /*4fe0*/  ENDCOLLECTIVE ;  /* 0x000000000000791b */ /* 0x000ff40003800000 */
.L_x_75:
[----:B------:R-:W-:Y:S05]  /*4ff0*/  BSYNC B1 ;  /* 0x0000000000017941 */ /* 0x000fea0003800000 */
.L_x_74:
[----:B------:R-:W-:Y:S05]  /*5000*/  BRA `(.L_x_76) ;  /* 0xffffffec00f07947 */ /* 0x000fea000383ffff */
.L_x_56:
[----:B0-----:R0:W1:Y:S02]  /*5010*/  SYNCS.PHASECHK.TRANS64.TRYWAIT P0, [R15+URZ+0x30], R4 ;  /* 0x000030040f0075a7 */ /* 0x001064000800017f */
[----:B-1----:R-:W-:Y:S05]  /*5020*/  @!P0 NANOSLEEP.SYNCS 0x989680 ;  /* 0x009896800000895d */ /* 0x002fea0003900000 */
[----:B------:R-:W1:Y:S02]  /*5030*/  @!P0 SYNCS.PHASECHK.TRANS64 P0, [R15+URZ+0x30], R4 ;  /* 0x000030040f0085a7 */ /* 0x000e64000800007f */
[----:B-1----:R-:W-:Y:S05]  /*5040*/  @!P0 BRA `(.L_x_56) ;  /* 0xfffffffc00f08947 */ /* 0x002fea000383ffff */
[----:B------:R-:W-:Y:S05]  /*5050*/  BRA `(.L_x_77) ;  /* 0xfffffff000287947 */ /* 0x000fea000383ffff */
.L_x_64:
[----:B------:R-:W-:Y:S01]  /*5060*/  BSSY B0, `(.L_x_78) ;  /* 0x0000006000007945 */ /* 0x000fe20003800000 */
[----:B------:R-:W-:-:S07]  /*5070*/  IMAD.MOV.U32 R15, RZ, RZ, -0x1 ;  /* 0xffffffffff0f7424 */ /* 0x000fce00078e00ff */
[----:B------:R-:W-:Y:S05]  /*5080*/  WARPSYNC.COLLECTIVE R15, `(.L_x_79) ;  /* 0x000000000f0c7348 */ /* 0x000fea0003c00000 */
[----:B------:R-:W-:Y:S02]  /*5090*/  ELECT P6, UR62, PT ;  /* 0x00000000003e782f */ /* 0x000fe400038c0000 */
[----:B------:R-:W-:Y:S01]  /*50a0*/  MOV R14, UR62 ;  /* 0x0000003e000e7c02 */ /* 0x000fe20008000f00 */
[----:B------:R-:W-:Y:S10]  /*50b0*/  ENDCOLLECTIVE ;  /* 0x000000000000791b */ /* 0x000ff40003800000 */
.L_x_79:
[----:B------:R-:W-:Y:S05]  /*50c0*/  BSYNC B0 ;  /* 0x0000000000007941 */ /* 0x000fea0003800000 */
.L_x_78:
[----:B------:R-:W-:Y:S05]  /*50d0*/  BRA `(.L_x_80) ;  /* 0xfffffff800887947 */ /* 0x000fea000383ffff */
.L_x_68:
[----:B0-----:R0:W1:Y:S02]  /*50e0*/  SYNCS.PHASECHK.TRANS64.TRYWAIT P0, [R5+URZ], R2 ;  /* 0x00000002050075a7 */ /* 0x001064000800017f */
[----:B-1----:R-:W-:Y:S05]  /*50f0*/  @!P0 NANOSLEEP.SYNCS 0x989680 ;  /* 0x009896800000895d */ /* 0x002fea0003900000 */
[----:B------:R-:W1:Y:S02]  /*5100*/  @!P0 SYNCS.PHASECHK.TRANS64 P0, [R5+URZ], R2 ;  /* 0x00000002050085a7 */ /* 0x000e64000800007f */
[----:B-1----:R-:W-:Y:S05]  /*5110*/  @!P0 BRA `(.L_x_68) ;  /* 0xfffffffc00f08947 */ /* 0x002fea000383ffff */
[----:B------:R-:W-:Y:S05]  /*5120*/  BRA `(.L_x_81) ;  /* 0xfffffff800c87947 */ /* 0x000fea000383ffff */
.L_x_69:
[----:B0-----:R0:W1:Y:S02]  /*5130*/  SYNCS.PHASECHK.TRANS64.TRYWAIT P0, [R9+URZ], R4 ;  /* 0x00000004090075a7 */ /* 0x001064000800017f */
[----:B-1----:R-:W-:Y:S05]  /*5140*/  @!P0 NANOSLEEP.SYNCS 0x989680 ;  /* 0x009896800000895d */ /* 0x002fea0003900000 */
[----:B------:R-:W1:Y:S02]  /*5150*/  @!P0 SYNCS.PHASECHK.TRANS64 P0, [R9+URZ], R4 ;  /* 0x00000004090085a7 */ /* 0x000e64000800007f */
[----:B-1----:R-:W-:Y:S05]  /*5160*/  @!P0 BRA `(.L_x_69) ;  /* 0xfffffffc00f08947 */ /* 0x002fea000383ffff */
[----:B------:R-:W-:Y:S05]  /*5170*/  BRA `(.L_x_82) ;  /* 0xfffffff800d87947 */ /* 0x000fea000383ffff */
.L_x_70:
[----:B0-----:R0:W1:Y:S02]  /*5180*/  SYNCS.PHASECHK.TRANS64.TRYWAIT P0, [R8+URZ], R5 ;  /* 0x00000005080075a7 */ /* 0x001064000800017f */
[----:B-1----:R-:W-:Y:S05]  /*5190*/  @!P0 NANOSLEEP.SYNCS 0x989680 ;  /* 0x009896800000895d */ /* 0x002fea0003900000 */
[----:B------:R-:W1:Y:S02]  /*51a0*/  @!P0 SYNCS.PHASECHK.TRANS64 P0, [R8+URZ], R5 ;  /* 0x00000005080085a7 */ /* 0x000e64000800007f */
[----:B-1----:R-:W-:Y:S05]  /*51b0*/  @!P0 BRA `(.L_x_70) ;  /* 0xfffffffc00f08947 */ /* 0x002fea000383ffff */
[----:B------:R-:W-:Y:S05]  /*51c0*/  BRA `(.L_x_83) ;  /* 0xfffffff800e87947 */ /* 0x000fea000383ffff */
.L_x_71:
[----:B0-----:R0:W1:Y:S02]  /*51d0*/  SYNCS.PHASECHK.TRANS64.TRYWAIT P0, [R9+URZ], R4 ;  /* 0x00000004090075a7 */ /* 0x001064000800017f */
[----:B-1----:R-:W-:Y:S05]  /*51e0*/  @!P0 NANOSLEEP.SYNCS 0x989680 ;  /* 0x009896800000895d */ /* 0x002fea0003900000 */
[----:B------:R-:W1:Y:S02]  /*51f0*/  @!P0 SYNCS.PHASECHK.TRANS64 P0, [R9+URZ], R4 ;  /* 0x00000004090085a7 */ /* 0x000e64000800007f */
[----:B-1----:R-:W-:Y:S05]  /*5200*/  @!P0 BRA `(.L_x_71) ;  /* 0xfffffffc00f08947 */ /* 0x002fea000383ffff */
[----:B------:R-:W-:Y:S05]  /*5210*/  BRA `(.L_x_84) ;  /* 0xfffffff800f87947 */ /* 0x000fea000383ffff */
.L_x_72:
[----:B0-----:R0:W1:Y:S02]  /*5220*/  SYNCS.PHASECHK.TRANS64.TRYWAIT P0, [R6+URZ], R5 ;  /* 0x00000005060075a7 */ /* 0x001064000800017f */
[----:B-1----:R-:W-:Y:S05]  /*5230*/  @!P0 NANOSLEEP.SYNCS 0x989680 ;  /* 0x009896800000895d */ /* 0x002fea0003900000 */
[----:B------:R-:W1:Y:S02]  /*5240*/  @!P0 SYNCS.PHASECHK.TRANS64 P0, [R6+URZ], R5 ;  /* 0x00000005060085a7 */ /* 0x000e64000800007f */
[----:B-1----:R-:W-:Y:S05]  /*5250*/  @!P0 BRA `(.L_x_72) ;  /* 0xfffffffc00f08947 */ /* 0x002fea000383ffff */
[----:B------:R-:W-:Y:S05]  /*5260*/  BRA `(.L_x_85) ;  /* 0xfffffffc00007947 */ /* 0x000fea000383ffff */
.L_x_86:
[----:B------:R-:W-:-:S00]  /*5270*/  BRA `(.L_x_86) ;  /* 0xfffffffc00fc7947 */ /* 0x000fc0000383ffff */
[----:B------:R-:W-:-:S00]  /*5280*/  NOP ;  /* 0x0000000000007918 */ /* 0x000fc00000000000 */
[----:B------:R-:W-:-:S00]  /*5290*/  NOP ;  /* 0x0000000000007918 */ /* 0x000fc00000000000 */
[----:B------:R-:W-:-:S00]  /*52a0*/  NOP ;  /* 0x0000000000007918 */ /* 0x000fc00000000000 */
[----:B------:R-:W-:-:S00]  /*52b0*/  NOP ;  /* 0x0000000000007918 */ /* 0x000fc00000000000 */
[----:B------:R-:W-:-:S00]  /*52c0*/  NOP ;  /* 0x0000000000007918 */ /* 0x000fc00000000000 */
[----:B------:R-:W-:-:S00]  /*52d0*/  NOP ;  /* 0x0000000000007918 */ /* 0x000fc00000000000 */
[----:B------:R-:W-:-:S00]  /*52e0*/  NOP ;  /* 0x0000000000007918 */ /* 0x000fc00000000000 */
[----:B------:R-:W-:-:S00]  /*52f0*/  NOP ;  /* 0x0000000000007918 */ /* 0x000fc00000000000 */
.L_x_87:


//--------------------- .nv.global.init           --------------------------
	.section	.nv.global.init,"aw",@progbits
.nv.global.init:
	.type		$str$22,@object
	.size		$str$22,($str$23 - $str$22)
$str$22:
        /*0000*/ 	.byte	0x6b, 0x5f, 0x74, 0x69, 0x6c, 0x65, 0x5f, 0x63, 0x6f, 0x75, 0x6e, 0x74, 0x20, 0x3e, 0x3d, 0x20
        /*0010*/ 	.byte	0x31, 0x00
	.type		$str$23,@object
	.size		$str$23,(__unnamed_1 - $str$23)
$str$23:
        /*0012*/ 	.byte	0x2f, 0x74, 0x6d, 0x70, 0x2f, 0x63, 0x75, 0x74, 0x6c, 0x61, 0x73, 0x73, 0x5f, 0x73, 0x77, 0x65
        /*0022*/ 	.byte	0x65, 0x70, 0x5f, 0x73, 0x72, 0x63, 0x2f, 0x69, 0x6e, 0x63, 0x6c, 0x75, 0x64, 0x65, 0x2f, 0x63
        /*0032*/ 	.byte	0x75, 0x74, 0x6c, 0x61, 0x73, 0x73, 0x2f, 0x67, 0x65, 0x6d, 0x6d, 0x2f, 0x63, 0x6f, 0x6c, 0x6c
        /*0042*/ 	.byte	0x65, 0x63, 0x74, 0x69, 0x76, 0x65, 0x2f, 0x73, 0x6d, 0x39, 0x30, 0x5f, 0x6d, 0x6d, 0x61, 0x5f
        /*0052*/ 	.byte	0x74, 0x6d, 0x61, 0x5f, 0x67, 0x6d, 0x6d, 0x61, 0x5f, 0x73, 0x73, 0x5f, 0x77, 0x61, 0x72, 0x70
        /*0062*/ 	.byte	0x73, 0x70, 0x65, 0x63, 0x69, 0x61, 0x6c, 0x69, 0x7a, 0x65, 0x64, 0x2e, 0x68, 0x70, 0x70, 0x00
	.type		__unnamed_1,@object
	.size		__unnamed_1,(.L_0 - __unnamed_1)
__unnamed_1:
        /*0072*/ 	.byte	0x76, 0x6f, 0x69, 0x64, 0x20, 0x63, 0x75, 0x74, 0x6c, 0x61, 0x73, 0x73, 0x3a, 0x3a, 0x67, 0x65
        /* <DEDUP_REMOVED lines=180> */
        /*0bc2*/ 	.byte	0x64, 0x65, 0x6e, 0x74, 0x69, 0x74, 0x79, 0x5d, 0x00
.L_0:


//--------------------- .nv.shared._ZN7cutlass13device_kernelINS_4gemm6kernel13GemmUniversalIN4cute5tupleIJiiiiEEENS1_10collective13CollectiveMmaINS1_34MainloopSm90TmaGmmaWarpSpecializedILi6ENS5_IJNS4_1CILi2EEENSA_ILi1EEESC_EEENS1_35KernelTmaWarpSpecializedCooperativeEEENS5_IJNSA_ILi256EEENSA_ILi8EEENSA_ILi64EEEEEENS_10bfloat16_tENS5_IJlSC_lEEESK_SL_NS4_8TiledMMAINS4_8MMA_AtomIJNS4_4SM904GMMA26MMA_64x8x16_F32BF16BF16_SSILNSP_5MajorE0ELSR_0ELNSP_7ScaleInE1ELSS_1EEEEEENS4_6LayoutISD_NS5_IJSC_NSA_ILi0EEESW_EEEEENS5_IJNS4_10UnderscoreESZ_SZ_EEEEENS4_13SM90_TMA_LOADENS4_14ComposedLayoutINS4_7SwizzleILi3ELi4ELi3EEENS4_18smem_ptr_flag_bitsILi16EEENSV_INS5_IJSH_SI_EEENS5_IJSI_SC_EEEEEEEvNS4_8identityENS4_23SM90_TMA_LOAD_MULTICASTES1B_vS1C_EENS_8epilogue10collective6detail29Sm90TmaWarpSpecializedAdapterINS1G_15DefaultEpilogueISK_SL_SL_NS1F_6thread17LinearCombinationISK_Li1EffLNS1K_9ScaleType4KindE0ELNS_15FloatRoundStyleE2ESK_EENS1_15EpilogueDefaultEEEEEvvEEEEvNT_6ParamsE --------------------------
	.section	.nv.shared._ZN7cutlass13device_kernelINS_4gemm6kernel13GemmUniversalIN4cute5tupleIJiiiiEEENS1_10collective13CollectiveMmaINS1_34MainloopSm90TmaGmmaWarpSpecializedILi6ENS5_IJNS4_1CILi2EEENSA_ILi1EEESC_EEENS1_35KernelTmaWarpSpecializedCooperativeEEENS5_IJNSA_ILi256EEENSA_ILi8EEENSA_ILi64EEEEEENS_10bfloat16_tENS5_IJlSC_lEEESK_SL_NS4_8TiledMMAINS4_8MMA_AtomIJNS4_4SM904GMMA26MMA_64x8x16_F32BF16BF16_SSILNSP_5MajorE0ELSR_0ELNSP_7ScaleInE1ELSS_1EEEEEENS4_6LayoutISD_NS5_IJSC_NSA_ILi0EEESW_EEEEENS5_IJNS4_10UnderscoreESZ_SZ_EEEEENS4_13SM90_TMA_LOADENS4_14ComposedLayoutINS4_7SwizzleILi3ELi4ELi3EEENS4_18smem_ptr_flag_bitsILi16EEENSV_INS5_IJSH_SI_EEENS5_IJSI_SC_EEEEEEEvNS4_8identityENS4_23SM90_TMA_LOAD_MULTICASTES1B_vS1C_EENS_8epilogue10collective6detail29Sm90TmaWarpSpecializedAdapterINS1G_15DefaultEpilogueISK_SL_SL_NS1F_6thread17LinearCombinationISK_Li1EffLNS1K_9ScaleType4KindE0ELNS_15FloatRoundStyleE2ESK_EENS1_15EpilogueDefaultEEEEEvvEEEEvNT_6ParamsE,"aw",@nobits
	.sectionflags	@""
	.align	16
	.zero		1024


//--------------------- .nv.shared.reserved.0     --------------------------
	.section	.nv.shared.reserved.0,"aw",@nobits
	.weak		__nv_reservedSMEM_offset_0_alias
	.size		__nv_reservedSMEM_offset_0_alias, 0, 0
	.other		__nv_reservedSMEM_offset_0_alias,@"STO_CUDA_RESERVED_SHARED STV_DEFAULT"
__nv_reservedSMEM_offset_0_alias:
	.zero		0


//--------------------- .nv.global                --------------------------
	.section	.nv.global,"aw",@nobits
.nv.global:
	.type		_ZN39_INTERNAL_feddbfb2_4_k_cu_29fd7f9b_97744cute1_E,@object
	.size		_ZN39_INTERNAL_feddbfb2_4_k_cu_29fd7f9b_97744cute1_E,(_ZN39_INTERNAL_feddbfb2_4_k_cu_29fd7f9b_97744cuda3std3__45__cpo6cbeginE - _ZN39_INTERNAL_feddbfb2_4_k_cu_29fd7f9b_97744cute1_E)
_ZN39_INTERNAL_feddbfb2_4_k_cu_29fd7f9b_97744cute1_E:
	.zero		1
	.type		_ZN39_INTERNAL_feddbfb2_4_k_cu_29fd7f9b_97744cuda3std3__45__cpo6cbeginE,@object
	.size		_ZN39_INTERNAL_feddbfb2_4_k_cu_29fd7f9b_97744cuda3std3__45__cpo6cbeginE,(_ZN39_INTERNAL_feddbfb2_4_k_cu_29fd7f9b_97744cuda3std3__48in_placeE - _ZN39_INTERNAL_feddbfb2_4_k_cu_29fd7f9b_97744cuda3std3__45__cpo6cbeginE)
_ZN39_INTERNAL_feddbfb2_4_k_cu_29fd7f9b_97744cuda3std3__45__cpo6cbeginE:
	.zero		1
	.type		_ZN39_INTERNAL_feddbfb2_4_k_cu_29fd7f9b_97744cuda3std3__48in_placeE,@object
	.size		_ZN39_INTERNAL_feddbfb2_4_k_cu_29fd7f9b_97744cuda3std3__48in_placeE,(_ZN39_INTERNAL_feddbfb2_4_k_cu_29fd7f9b_97744cuda3std6ranges3__45__cpo9iter_moveE - _ZN39_INTERNAL_feddbfb2_4_k_cu_29fd7f9b_97744cuda3std3__48in_placeE)
_ZN39_INTERNAL_feddbfb2_4_k_cu_29fd7f9b_97744cuda3std3__48in_placeE:
	.zero		1
	.type		_ZN39_INTERNAL_feddbfb2_4_k_cu_29fd7f9b_97744cuda3std6ranges3__45__cpo9iter_moveE,@object
	.size		_ZN39_INTERNAL_feddbfb2_4_k_cu_29fd7f9b_97744cuda3std6ranges3__45__cpo9iter_moveE,(_ZN39_INTERNAL_feddbfb2_4_k_cu_29fd7f9b_97744cuda3std3__45__cpo5beginE - _ZN39_INTERNAL_feddbfb2_4_k_cu_29fd7f9b_97744cuda3std6ranges3__45__cpo9iter_moveE)
_ZN39_INTERNAL_feddbfb2_4_k_cu_29fd7f9b_97744cuda3std6ranges3__45__cpo9iter_moveE:
	.zero		1
	.type		_ZN39_INTERNAL_feddbfb2_4_k_cu_29fd7f9b_97744cuda3std3__45__cpo5beginE,@object
	.size		_ZN39_INTERNAL_feddbfb2_4_k_cu_29fd7f9b_97744cuda3std3__45__cpo5beginE,(_ZN39_INTERNAL_feddbfb2_4_k_cu_29fd7f9b_97744cuda3std3__441_GLOBAL__N__feddbfb2_4_k_cu_29fd7f9b_97746ignoreE - _ZN39_INTERNAL_feddbfb2_4_k_cu_29fd7f9b_97744cuda3std3__45__cpo5beginE)
_ZN39_INTERNAL_feddbfb2_4_k_cu_29fd7f9b_97744cuda3std3__45__cpo5beginE:
	.zero		1
	.type		_ZN39_INTERNAL_feddbfb2_4_k_cu_29fd7f9b_97744cuda3std3__441_GLOBAL__N__feddbfb2_4_k_cu_29fd7f9b_97746ignoreE,@object
	.size		_ZN39_INTERNAL_feddbfb2_4_k_cu_29fd7f9b_97744cuda3std3__441_GLOBAL__N__feddbfb2_4_k_cu_29fd7f9b_97746ignoreE,(_ZN39_INTERNAL_feddbfb2_4_k_cu_29fd7f9b_97744cute7productE - _ZN39_INTERNAL_feddbfb2_4_k_cu_29fd7f9b_97744cuda3std3__441_GLOBAL__N__feddbfb2_4_k_cu_29fd7f9b_97746ignoreE)
_ZN39_INTERNAL_feddbfb2_4_k_cu_29fd7f9b_97744cuda3std3__441_GLOBAL__N__feddbfb2_4_k_cu_29fd7f9b_97746ignoreE:
	.zero		1
	.type		_ZN39_INTERNAL_feddbfb2_4_k_cu_29fd7f9b_97744cute7productE,@object
	.size		_ZN39_INTERNAL_feddbfb2_4_k_cu_29fd7f9b_97744cute7productE,(_ZN39_INTERNAL_feddbfb2_4_k_cu_29fd7f9b_97744cuda3std3__45__cpo3endE - _ZN39_INTERNAL_feddbfb2_4_k_cu_29fd7f9b_97744cute7productE)
_ZN39_INTERNAL_feddbfb2_4_k_cu_29fd7f9b_97744cute7productE:
	.zero		1
	.type		_ZN39_INTERNAL_feddbfb2_4_k_cu_29fd7f9b_97744cuda3std3__45__cpo3endE,@object
	.size		_ZN39_INTERNAL_feddbfb2_4_k_cu_29fd7f9b_97744cuda3std3__45__cpo3endE,(_ZN39_INTERNAL_feddbfb2_4_k_cu_29fd7f9b_97744cuda3std3__419piecewise_constructE - _ZN39_INTERNAL_feddbfb2_4_k_cu_29fd7f9b_97744cuda3std3__45__cpo3endE)
_ZN39_INTERNAL_feddbfb2_4_k_cu_29fd7f9b_97744cuda3std3__45__cpo3endE:
	.zero		1
	.type		_ZN39_INTERNAL_feddbfb2_4_k_cu_29fd7f9b_97744cuda3std3__419piecewise_constructE,@object
	.size		_ZN39_INTERNAL_feddbfb2_4_k_cu_29fd7f9b_97744cuda3std3__419piecewise_constructE,(_ZN39_INTERNAL_feddbfb2_4_k_cu_29fd7f9b_97744cuda3std3__45__cpo4cendE - _ZN39_INTERNAL_feddbfb2_4_k_cu_29fd7f9b_97744cuda3std3__419piecewise_constructE)
_ZN39_INTERNAL_feddbfb2_4_k_cu_29fd7f9b_97744cuda3std3__419piecewise_constructE:
	.zero		1
	.type		_ZN39_INTERNAL_feddbfb2_4_k_cu_29fd7f9b_97744cuda3std3__45__cpo4cendE,@object
	.size		_ZN39_INTERNAL_feddbfb2_4_k_cu_29fd7f9b_97744cuda3std3__45__cpo4cendE,(_ZN39_INTERNAL_feddbfb2_4_k_cu_29fd7f9b_97744cuda3std6ranges3__45__cpo4swapE - _ZN39_INTERNAL_feddbfb2_4_k_cu_29fd7f9b_97744cuda3std3__45__cpo4cendE)
_ZN39_INTERNAL_feddbfb2_4_k_cu_29fd7f9b_97744cuda3std3__45__cpo4cendE:
	.zero		1
	.type		_ZN39_INTERNAL_feddbfb2_4_k_cu_29fd7f9b_97744cuda3std6ranges3__45__cpo4swapE,@object
	.size		_ZN39_INTERNAL_feddbfb2_4_k_cu_29fd7f9b_97744cuda3std6ranges3__45__cpo4swapE,(.L_8 - _ZN39_INTERNAL_feddbfb2_4_k_cu_29fd7f9b_97744cuda3std6ranges3__45__cpo4swapE)
_ZN39_INTERNAL_feddbfb2_4_k_cu_29fd7f9b_97744cuda3std6ranges3__45__cpo4swapE:
	.zero		1
.L_8:


//--------------------- .nv.constant0._ZN7cutlass13device_kernelINS_4gemm6kernel13GemmUniversalIN4cute5tupleIJiiiiEEENS1_10collective13CollectiveMmaINS1_34MainloopSm90TmaGmmaWarpSpecializedILi6ENS5_IJNS4_1CILi2EEENSA_ILi1EEESC_EEENS1_35KernelTmaWarpSpecializedCooperativeEEENS5_IJNSA_ILi256EEENSA_ILi8EEENSA_ILi64EEEEEENS_10bfloat16_tENS5_IJlSC_lEEESK_SL_NS4_8TiledMMAINS4_8MMA_AtomIJNS4_4SM904GMMA26MMA_64x8x16_F32BF16BF16_SSILNSP_5MajorE0ELSR_0ELNSP_7ScaleInE1ELSS_1EEEEEENS4_6LayoutISD_NS5_IJSC_NSA_ILi0EEESW_EEEEENS5_IJNS4_10UnderscoreESZ_SZ_EEEEENS4_13SM90_TMA_LOADENS4_14ComposedLayoutINS4_7SwizzleILi3ELi4ELi3EEENS4_18smem_ptr_flag_bitsILi16EEENSV_INS5_IJSH_SI_EEENS5_IJSI_SC_EEEEEEEvNS4_8identityENS4_23SM90_TMA_LOAD_MULTICASTES1B_vS1C_EENS_8epilogue10collective6detail29Sm90TmaWarpSpecializedAdapterINS1G_15DefaultEpilogueISK_SL_SL_NS1F_6thread17LinearCombinationISK_Li1EffLNS1K_9ScaleType4KindE0ELNS_15FloatRoundStyleE2ESK_EENS1_15EpilogueDefaultEEEEEvvEEEEvNT_6ParamsE --------------------------
	.section	.nv.constant0._ZN7cutlass13device_kernelINS_4gemm6kernel13GemmUniversalIN4cute5tupleIJiiiiEEENS1_10collective13CollectiveMmaINS1_34MainloopSm90TmaGmmaWarpSpecializedILi6ENS5_IJNS4_1CILi2EEENSA_ILi1EEESC_EEENS1_35KernelTmaWarpSpecializedCooperativeEEENS5_IJNSA_ILi256EEENSA_ILi8EEENSA_ILi64EEEEEENS_10bfloat16_tENS5_IJlSC_lEEESK_SL_NS4_8TiledMMAINS4_8MMA_AtomIJNS4_4SM904GMMA26MMA_64x8x16_F32BF16BF16_SSILNSP_5MajorE0ELSR_0ELNSP_7ScaleInE1ELSS_1EEEEEENS4_6LayoutISD_NS5_IJSC_NSA_ILi0EEESW_EEEEENS5_IJNS4_10UnderscoreESZ_SZ_EEEEENS4_13SM90_TMA_LOADENS4_14ComposedLayoutINS4_7SwizzleILi3ELi4ELi3EEENS4_18smem_ptr_flag_bitsILi16EEENSV_INS5_IJSH_SI_EEENS5_IJSI_SC_EEEEEEEvNS4_8identityENS4_23SM90_TMA_LOAD_MULTICASTES1B_vS1C_EENS_8epilogue10collective6detail29Sm90TmaWarpSpecializedAdapterINS1G_15DefaultEpilogueISK_SL_SL_NS1F_6thread17LinearCombinationISK_Li1EffLNS1K_9ScaleType4KindE0ELNS_15FloatRoundStyleE2ESK_EENS1_15EpilogueDefaultEEEEEvvEEEEvNT_6ParamsE,"a",@progbits
	.sectionflags	@""
	.align	4
.nv.constant0._ZN7cutlass13device_kernelINS_4gemm6kernel13GemmUniversalIN4cute5tupleIJiiiiEEENS1_10collective13CollectiveMmaINS1_34MainloopSm90TmaGmmaWarpSpecializedILi6ENS5_IJNS4_1CILi2EEENSA_ILi1EEESC_EEENS1_35KernelTmaWarpSpecializedCooperativeEEENS5_IJNSA_ILi256EEENSA_ILi8EEENSA_ILi64EEEEEENS_10bfloat16_tENS5_IJlSC_lEEESK_SL_NS4_8TiledMMAINS4_8MMA_AtomIJNS4_4SM904GMMA26MMA_64x8x16_F32BF16BF16_SSILNSP_5MajorE0ELSR_0ELNSP_7ScaleInE1ELSS_1EEEEEENS4_6LayoutISD_NS5_IJSC_NSA_ILi0EEESW_EEEEENS5_IJNS4_10UnderscoreESZ_SZ_EEEEENS4_13SM90_TMA_LOADENS4_14ComposedLayoutINS4_7SwizzleILi3ELi4ELi3EEENS4_18smem_ptr_flag_bitsILi16EEENSV_INS5_IJSH_SI_EEENS5_IJSI_SC_EEEEEEEvNS4_8identityENS4_23SM90_TMA_LOAD_MULTICASTES1B_vS1C_EENS_8epilogue10collective6detail29Sm90TmaWarpSpecializedAdapterINS1G_15DefaultEpilogueISK_SL_SL_NS1F_6thread17LinearCombinationISK_Li1EffLNS1K_9ScaleType4KindE0ELNS_15FloatRoundStyleE2ESK_EENS1_15EpilogueDefaultEEEEEvvEEEEvNT_6ParamsE:
	.zero		1664


//--------------------- SYMBOLS --------------------------

	.type		.nv.reservedSmem.offset0,@object
	.size		.nv.reservedSmem.offset0,0x4
	.type		__assertfail,@function
